//
// Generated by NVIDIA NVVM Compiler
//
// Compiler Build ID: CL-36424714
// Cuda compilation tools, release 13.0, V13.0.88
// Based on NVVM 20.0.0
//

.version 9.0
.target sm_100
.address_size 64

	// .globl	_Z15windowSumDirectPKfPfii
// _ZZ19windowSumPrivatizedPKfPfiiE10sharedData has been demoted

.visible .entry _Z15windowSumDirectPKfPfii(
	.param .u64 .ptr .align 1 _Z15windowSumDirectPKfPfii_param_0,
	.param .u64 .ptr .align 1 _Z15windowSumDirectPKfPfii_param_1,
	.param .u32 _Z15windowSumDirectPKfPfii_param_2,
	.param .u32 _Z15windowSumDirectPKfPfii_param_3
)
{
	.reg .pred 	%p<98>;
	.reg .b32 	%r<76>;
	.reg .b32 	%f<141>;
	.reg .b64 	%rd<65>;

	ld.param.u64 	%rd3, [_Z15windowSumDirectPKfPfii_param_0];
	ld.param.u64 	%rd2, [_Z15windowSumDirectPKfPfii_param_1];
	ld.param.u32 	%r58, [_Z15windowSumDirectPKfPfii_param_2];
	ld.param.u32 	%r59, [_Z15windowSumDirectPKfPfii_param_3];
	cvta.to.global.u64 	%rd1, %rd3;
	mov.u32 	%r60, %ctaid.x;
	mov.u32 	%r61, %ntid.x;
	mul.lo.s32 	%r1, %r60, %r61;
	mov.u32 	%r2, %tid.x;
	add.s32 	%r3, %r1, %r2;
	shr.u32 	%r62, %r59, 31;
	add.s32 	%r63, %r59, %r62;
	shr.s32 	%r4, %r63, 1;
	setp.ge.s32 	%p1, %r3, %r58;
	@%p1 bra 	$L__BB0_74;
	setp.lt.s32 	%p2, %r59, -1;
	mov.f32 	%f123, 0f00000000;
	@%p2 bra 	$L__BB0_73;
	neg.s32 	%r72, %r4;
	abs.s32 	%r64, %r4;
	add.s32 	%r65, %r4, %r64;
	add.s32 	%r6, %r65, 1;
	and.b32  	%r7, %r6, 15;
	setp.lt.u32 	%p3, %r65, 15;
	mov.f32 	%f123, 0f00000000;
	@%p3 bra 	$L__BB0_38;
	sub.s32 	%r70, 7, %r4;
	and.b32  	%r66, %r6, -16;
	neg.s32 	%r69, %r66;
	sub.s32 	%r68, %r3, %r4;
	mov.f32 	%f123, 0f00000000;
$L__BB0_4:
	.pragma "nounroll";
	setp.lt.s32 	%p4, %r68, 0;
	setp.ge.s32 	%p5, %r68, %r58;
	or.pred  	%p6, %p4, %p5;
	@%p6 bra 	$L__BB0_6;
	mul.wide.u32 	%rd4, %r68, 4;
	add.s64 	%rd5, %rd1, %rd4;
	ld.global.f32 	%f72, [%rd5];
	add.f32 	%f123, %f123, %f72;
$L__BB0_6:
	add.s32 	%r14, %r68, 1;
	setp.lt.s32 	%p7, %r14, 0;
	setp.ge.s32 	%p8, %r14, %r58;
	or.pred  	%p9, %p7, %p8;
	@%p9 bra 	$L__BB0_8;
	mul.wide.u32 	%rd6, %r14, 4;
	add.s64 	%rd7, %rd1, %rd6;
	ld.global.f32 	%f73, [%rd7];
	add.f32 	%f123, %f123, %f73;
$L__BB0_8:
	add.s32 	%r15, %r68, 2;
	setp.lt.s32 	%p10, %r15, 0;
	setp.ge.s32 	%p11, %r15, %r58;
	or.pred  	%p12, %p10, %p11;
	@%p12 bra 	$L__BB0_10;
	mul.wide.u32 	%rd8, %r15, 4;
	add.s64 	%rd9, %rd1, %rd8;
	ld.global.f32 	%f74, [%rd9];
	add.f32 	%f123, %f123, %f74;
$L__BB0_10:
	add.s32 	%r16, %r68, 3;
	setp.lt.s32 	%p13, %r16, 0;
	setp.ge.s32 	%p14, %r16, %r58;
	or.pred  	%p15, %p13, %p14;
	@%p15 bra 	$L__BB0_12;
	mul.wide.u32 	%rd10, %r16, 4;
	add.s64 	%rd11, %rd1, %rd10;
	ld.global.f32 	%f75, [%rd11];
	add.f32 	%f123, %f123, %f75;
$L__BB0_12:
	add.s32 	%r17, %r68, 4;
	setp.lt.s32 	%p16, %r17, 0;
	setp.ge.s32 	%p17, %r17, %r58;
	or.pred  	%p18, %p16, %p17;
	@%p18 bra 	$L__BB0_14;
	mul.wide.u32 	%rd12, %r17, 4;
	add.s64 	%rd13, %rd1, %rd12;
	ld.global.f32 	%f76, [%rd13];
	add.f32 	%f123, %f123, %f76;
$L__BB0_14:
	add.s32 	%r18, %r68, 5;
	setp.lt.s32 	%p19, %r18, 0;
	setp.ge.s32 	%p20, %r18, %r58;
	or.pred  	%p21, %p19, %p20;
	@%p21 bra 	$L__BB0_16;
	mul.wide.u32 	%rd14, %r18, 4;
	add.s64 	%rd15, %rd1, %rd14;
	ld.global.f32 	%f77, [%rd15];
	add.f32 	%f123, %f123, %f77;
$L__BB0_16:
	add.s32 	%r19, %r68, 6;
	setp.lt.s32 	%p22, %r19, 0;
	setp.ge.s32 	%p23, %r19, %r58;
	or.pred  	%p24, %p22, %p23;
	@%p24 bra 	$L__BB0_18;
	mul.wide.u32 	%rd16, %r19, 4;
	add.s64 	%rd17, %rd1, %rd16;
	ld.global.f32 	%f78, [%rd17];
	add.f32 	%f123, %f123, %f78;
$L__BB0_18:
	add.s32 	%r20, %r68, 7;
	setp.lt.s32 	%p25, %r20, 0;
	setp.ge.s32 	%p26, %r20, %r58;
	or.pred  	%p27, %p25, %p26;
	@%p27 bra 	$L__BB0_20;
	mul.wide.u32 	%rd18, %r20, 4;
	add.s64 	%rd19, %rd1, %rd18;
	ld.global.f32 	%f79, [%rd19];
	add.f32 	%f123, %f123, %f79;
$L__BB0_20:
	add.s32 	%r21, %r68, 8;
	setp.lt.s32 	%p28, %r21, 0;
	setp.ge.s32 	%p29, %r21, %r58;
	or.pred  	%p30, %p28, %p29;
	@%p30 bra 	$L__BB0_22;
	mul.wide.u32 	%rd20, %r21, 4;
	add.s64 	%rd21, %rd1, %rd20;
	ld.global.f32 	%f80, [%rd21];
	add.f32 	%f123, %f123, %f80;
$L__BB0_22:
	add.s32 	%r22, %r68, 9;
	setp.lt.s32 	%p31, %r22, 0;
	setp.ge.s32 	%p32, %r22, %r58;
	or.pred  	%p33, %p31, %p32;
	@%p33 bra 	$L__BB0_24;
	mul.wide.u32 	%rd22, %r22, 4;
	add.s64 	%rd23, %rd1, %rd22;
	ld.global.f32 	%f81, [%rd23];
	add.f32 	%f123, %f123, %f81;
$L__BB0_24:
	add.s32 	%r23, %r68, 10;
	setp.lt.s32 	%p34, %r23, 0;
	setp.ge.s32 	%p35, %r23, %r58;
	or.pred  	%p36, %p34, %p35;
	@%p36 bra 	$L__BB0_26;
	mul.wide.u32 	%rd24, %r23, 4;
	add.s64 	%rd25, %rd1, %rd24;
	ld.global.f32 	%f82, [%rd25];
	add.f32 	%f123, %f123, %f82;
$L__BB0_26:
	add.s32 	%r24, %r68, 11;
	setp.lt.s32 	%p37, %r24, 0;
	setp.ge.s32 	%p38, %r24, %r58;
	or.pred  	%p39, %p37, %p38;
	@%p39 bra 	$L__BB0_28;
	mul.wide.u32 	%rd26, %r24, 4;
	add.s64 	%rd27, %rd1, %rd26;
	ld.global.f32 	%f83, [%rd27];
	add.f32 	%f123, %f123, %f83;
$L__BB0_28:
	add.s32 	%r25, %r68, 12;
	setp.lt.s32 	%p40, %r25, 0;
	setp.ge.s32 	%p41, %r25, %r58;
	or.pred  	%p42, %p40, %p41;
	@%p42 bra 	$L__BB0_30;
	mul.wide.u32 	%rd28, %r25, 4;
	add.s64 	%rd29, %rd1, %rd28;
	ld.global.f32 	%f84, [%rd29];
	add.f32 	%f123, %f123, %f84;
$L__BB0_30:
	add.s32 	%r26, %r68, 13;
	setp.lt.s32 	%p43, %r26, 0;
	setp.ge.s32 	%p44, %r26, %r58;
	or.pred  	%p45, %p43, %p44;
	@%p45 bra 	$L__BB0_32;
	mul.wide.u32 	%rd30, %r26, 4;
	add.s64 	%rd31, %rd1, %rd30;
	ld.global.f32 	%f85, [%rd31];
	add.f32 	%f123, %f123, %f85;
$L__BB0_32:
	add.s32 	%r27, %r68, 14;
	setp.lt.s32 	%p46, %r27, 0;
	setp.ge.s32 	%p47, %r27, %r58;
	or.pred  	%p48, %p46, %p47;
	@%p48 bra 	$L__BB0_34;
	mul.wide.u32 	%rd32, %r27, 4;
	add.s64 	%rd33, %rd1, %rd32;
	ld.global.f32 	%f86, [%rd33];
	add.f32 	%f123, %f123, %f86;
$L__BB0_34:
	add.s32 	%r28, %r68, 15;
	setp.lt.s32 	%p49, %r28, 0;
	setp.ge.s32 	%p50, %r28, %r58;
	or.pred  	%p51, %p49, %p50;
	@%p51 bra 	$L__BB0_36;
	mul.wide.u32 	%rd34, %r28, 4;
	add.s64 	%rd35, %rd1, %rd34;
	ld.global.f32 	%f87, [%rd35];
	add.f32 	%f123, %f123, %f87;
$L__BB0_36:
	add.s32 	%r70, %r70, 16;
	add.s32 	%r69, %r69, 16;
	add.s32 	%r68, %r68, 16;
	setp.ne.s32 	%p52, %r69, 0;
	@%p52 bra 	$L__BB0_4;
	add.s32 	%r72, %r70, -7;
$L__BB0_38:
	setp.eq.s32 	%p53, %r7, 0;
	@%p53 bra 	$L__BB0_73;
	and.b32  	%r34, %r6, 7;
	setp.lt.u32 	%p54, %r7, 8;
	@%p54 bra 	$L__BB0_57;
	add.s32 	%r35, %r72, %r3;
	setp.lt.s32 	%p55, %r35, 0;
	setp.ge.s32 	%p56, %r35, %r58;
	or.pred  	%p57, %p55, %p56;
	@%p57 bra 	$L__BB0_42;
	mul.wide.u32 	%rd36, %r35, 4;
	add.s64 	%rd37, %rd1, %rd36;
	ld.global.f32 	%f89, [%rd37];
	add.f32 	%f123, %f123, %f89;
$L__BB0_42:
	add.s32 	%r36, %r35, 1;
	setp.lt.s32 	%p58, %r36, 0;
	setp.ge.s32 	%p59, %r36, %r58;
	or.pred  	%p60, %p58, %p59;
	@%p60 bra 	$L__BB0_44;
	mul.wide.u32 	%rd38, %r36, 4;
	add.s64 	%rd39, %rd1, %rd38;
	ld.global.f32 	%f90, [%rd39];
	add.f32 	%f123, %f123, %f90;
$L__BB0_44:
	add.s32 	%r37, %r35, 2;
	setp.lt.s32 	%p61, %r37, 0;
	setp.ge.s32 	%p62, %r37, %r58;
	or.pred  	%p63, %p61, %p62;
	@%p63 bra 	$L__BB0_46;
	mul.wide.u32 	%rd40, %r37, 4;
	add.s64 	%rd41, %rd1, %rd40;
	ld.global.f32 	%f91, [%rd41];
	add.f32 	%f123, %f123, %f91;
$L__BB0_46:
	add.s32 	%r38, %r35, 3;
	setp.lt.s32 	%p64, %r38, 0;
	setp.ge.s32 	%p65, %r38, %r58;
	or.pred  	%p66, %p64, %p65;
	@%p66 bra 	$L__BB0_48;
	mul.wide.u32 	%rd42, %r38, 4;
	add.s64 	%rd43, %rd1, %rd42;
	ld.global.f32 	%f92, [%rd43];
	add.f32 	%f123, %f123, %f92;
$L__BB0_48:
	add.s32 	%r39, %r35, 4;
	setp.lt.s32 	%p67, %r39, 0;
	setp.ge.s32 	%p68, %r39, %r58;
	or.pred  	%p69, %p67, %p68;
	@%p69 bra 	$L__BB0_50;
	mul.wide.u32 	%rd44, %r39, 4;
	add.s64 	%rd45, %rd1, %rd44;
	ld.global.f32 	%f93, [%rd45];
	add.f32 	%f123, %f123, %f93;
$L__BB0_50:
	add.s32 	%r40, %r35, 5;
	setp.lt.s32 	%p70, %r40, 0;
	setp.ge.s32 	%p71, %r40, %r58;
	or.pred  	%p72, %p70, %p71;
	@%p72 bra 	$L__BB0_52;
	mul.wide.u32 	%rd46, %r40, 4;
	add.s64 	%rd47, %rd1, %rd46;
	ld.global.f32 	%f94, [%rd47];
	add.f32 	%f123, %f123, %f94;
$L__BB0_52:
	add.s32 	%r41, %r35, 6;
	setp.lt.s32 	%p73, %r41, 0;
	setp.ge.s32 	%p74, %r41, %r58;
	or.pred  	%p75, %p73, %p74;
	@%p75 bra 	$L__BB0_54;
	mul.wide.u32 	%rd48, %r41, 4;
	add.s64 	%rd49, %rd1, %rd48;
	ld.global.f32 	%f95, [%rd49];
	add.f32 	%f123, %f123, %f95;
$L__BB0_54:
	add.s32 	%r42, %r35, 7;
	setp.lt.s32 	%p76, %r42, 0;
	setp.ge.s32 	%p77, %r42, %r58;
	or.pred  	%p78, %p76, %p77;
	@%p78 bra 	$L__BB0_56;
	mul.wide.u32 	%rd50, %r42, 4;
	add.s64 	%rd51, %rd1, %rd50;
	ld.global.f32 	%f96, [%rd51];
	add.f32 	%f123, %f123, %f96;
$L__BB0_56:
	add.s32 	%r72, %r72, 8;
$L__BB0_57:
	setp.eq.s32 	%p79, %r34, 0;
	@%p79 bra 	$L__BB0_73;
	and.b32  	%r45, %r6, 3;
	setp.lt.u32 	%p80, %r34, 4;
	@%p80 bra 	$L__BB0_68;
	add.s32 	%r46, %r72, %r3;
	setp.lt.s32 	%p81, %r46, 0;
	setp.ge.s32 	%p82, %r46, %r58;
	or.pred  	%p83, %p81, %p82;
	@%p83 bra 	$L__BB0_61;
	mul.wide.u32 	%rd52, %r46, 4;
	add.s64 	%rd53, %rd1, %rd52;
	ld.global.f32 	%f98, [%rd53];
	add.f32 	%f123, %f123, %f98;
$L__BB0_61:
	add.s32 	%r47, %r46, 1;
	setp.lt.s32 	%p84, %r47, 0;
	setp.ge.s32 	%p85, %r47, %r58;
	or.pred  	%p86, %p84, %p85;
	@%p86 bra 	$L__BB0_63;
	mul.wide.u32 	%rd54, %r47, 4;
	add.s64 	%rd55, %rd1, %rd54;
	ld.global.f32 	%f99, [%rd55];
	add.f32 	%f123, %f123, %f99;
$L__BB0_63:
	add.s32 	%r48, %r46, 2;
	setp.lt.s32 	%p87, %r48, 0;
	setp.ge.s32 	%p88, %r48, %r58;
	or.pred  	%p89, %p87, %p88;
	@%p89 bra 	$L__BB0_65;
	mul.wide.u32 	%rd56, %r48, 4;
	add.s64 	%rd57, %rd1, %rd56;
	ld.global.f32 	%f100, [%rd57];
	add.f32 	%f123, %f123, %f100;
$L__BB0_65:
	add.s32 	%r49, %r46, 3;
	setp.lt.s32 	%p90, %r49, 0;
	setp.ge.s32 	%p91, %r49, %r58;
	or.pred  	%p92, %p90, %p91;
	@%p92 bra 	$L__BB0_67;
	mul.wide.u32 	%rd58, %r49, 4;
	add.s64 	%rd59, %rd1, %rd58;
	ld.global.f32 	%f101, [%rd59];
	add.f32 	%f123, %f123, %f101;
$L__BB0_67:
	add.s32 	%r72, %r72, 4;
$L__BB0_68:
	setp.eq.s32 	%p93, %r45, 0;
	@%p93 bra 	$L__BB0_73;
	add.s32 	%r67, %r2, %r72;
	add.s32 	%r75, %r67, %r1;
	neg.s32 	%r74, %r45;
$L__BB0_70:
	.pragma "nounroll";
	setp.lt.s32 	%p94, %r75, 0;
	setp.ge.s32 	%p95, %r75, %r58;
	or.pred  	%p96, %p94, %p95;
	@%p96 bra 	$L__BB0_72;
	mul.wide.u32 	%rd60, %r75, 4;
	add.s64 	%rd61, %rd1, %rd60;
	ld.global.f32 	%f102, [%rd61];
	add.f32 	%f123, %f123, %f102;
$L__BB0_72:
	add.s32 	%r75, %r75, 1;
	add.s32 	%r74, %r74, 1;
	setp.ne.s32 	%p97, %r74, 0;
	@%p97 bra 	$L__BB0_70;
$L__BB0_73:
	cvta.to.global.u64 	%rd62, %rd2;
	mul.wide.s32 	%rd63, %r3, 4;
	add.s64 	%rd64, %rd62, %rd63;
	st.global.f32 	[%rd64], %f123;
$L__BB0_74:
	ret;

}
	// .globl	_Z19windowSumPrivatizedPKfPfii
.visible .entry _Z19windowSumPrivatizedPKfPfii(
	.param .u64 .ptr .align 1 _Z19windowSumPrivatizedPKfPfii_param_0,
	.param .u64 .ptr .align 1 _Z19windowSumPrivatizedPKfPfii_param_1,
	.param .u32 _Z19windowSumPrivatizedPKfPfii_param_2,
	.param .u32 _Z19windowSumPrivatizedPKfPfii_param_3
)
{
	.reg .pred 	%p<85>;
	.reg .b32 	%r<90>;
	.reg .b32 	%f<82>;
	.reg .b64 	%rd<9>;
	// demoted variable
	.shared .align 4 .b8 _ZZ19windowSumPrivatizedPKfPfiiE10sharedData[4096];
	ld.param.u64 	%rd1, [_Z19windowSumPrivatizedPKfPfii_param_0];
	ld.param.u64 	%rd2, [_Z19windowSumPrivatizedPKfPfii_param_1];
	ld.param.u32 	%r38, [_Z19windowSumPrivatizedPKfPfii_param_2];
	ld.param.u32 	%r39, [_Z19windowSumPrivatizedPKfPfii_param_3];
	mov.u32 	%r40, %ctaid.x;
	mov.u32 	%r1, %ntid.x;
	mul.lo.s32 	%r2, %r40, %r1;
	mov.u32 	%r3, %tid.x;
	add.s32 	%r4, %r2, %r3;
	shr.u32 	%r41, %r39, 31;
	add.s32 	%r42, %r39, %r41;
	shr.s32 	%r5, %r42, 1;
	setp.ge.s32 	%p1, %r4, %r38;
	@%p1 bra 	$L__BB1_44;
	cvta.to.global.u64 	%rd3, %rd1;
	mul.wide.s32 	%rd4, %r4, 4;
	add.s64 	%rd5, %rd3, %rd4;
	ld.global.f32 	%f39, [%rd5];
	shl.b32 	%r43, %r3, 2;
	mov.u32 	%r44, _ZZ19windowSumPrivatizedPKfPfiiE10sharedData;
	add.s32 	%r6, %r44, %r43;
	st.shared.f32 	[%r6], %f39;
	bar.sync 	0;
	setp.lt.s32 	%p2, %r39, -1;
	mov.f32 	%f81, 0f00000000;
	@%p2 bra 	$L__BB1_43;
	neg.s32 	%r88, %r5;
	abs.s32 	%r45, %r5;
	add.s32 	%r8, %r5, %r45;
	add.s32 	%r9, %r8, 1;
	and.b32  	%r10, %r9, 7;
	setp.lt.u32 	%p3, %r8, 7;
	mov.f32 	%f81, 0f00000000;
	@%p3 bra 	$L__BB1_22;
	sub.s32 	%r86, 3, %r5;
	and.b32  	%r46, %r9, -8;
	neg.s32 	%r85, %r46;
	sub.s32 	%r84, %r3, %r5;
	shl.b32 	%r48, %r5, 2;
	sub.s32 	%r49, %r43, %r48;
	add.s32 	%r51, %r49, %r44;
	add.s32 	%r83, %r51, 16;
	sub.s32 	%r82, %r4, %r5;
	mov.f32 	%f81, 0f00000000;
$L__BB1_4:
	.pragma "nounroll";
	setp.ge.u32 	%p4, %r84, %r1;
	setp.ge.s32 	%p5, %r82, %r38;
	setp.lt.s32 	%p6, %r82, 0;
	or.pred  	%p7, %p5, %p6;
	or.pred  	%p8, %p4, %p7;
	@%p8 bra 	$L__BB1_6;
	ld.shared.f32 	%f43, [%r83+-16];
	add.f32 	%f81, %f81, %f43;
$L__BB1_6:
	add.s32 	%r52, %r84, 1;
	setp.ge.u32 	%p9, %r52, %r1;
	add.s32 	%r53, %r82, 1;
	setp.ge.s32 	%p10, %r53, %r38;
	setp.lt.s32 	%p11, %r53, 0;
	or.pred  	%p12, %p10, %p11;
	or.pred  	%p13, %p9, %p12;
	@%p13 bra 	$L__BB1_8;
	ld.shared.f32 	%f44, [%r83+-12];
	add.f32 	%f81, %f81, %f44;
$L__BB1_8:
	add.s32 	%r54, %r84, 2;
	setp.ge.u32 	%p14, %r54, %r1;
	add.s32 	%r55, %r82, 2;
	setp.ge.s32 	%p15, %r55, %r38;
	setp.lt.s32 	%p16, %r55, 0;
	or.pred  	%p17, %p15, %p16;
	or.pred  	%p18, %p14, %p17;
	@%p18 bra 	$L__BB1_10;
	ld.shared.f32 	%f45, [%r83+-8];
	add.f32 	%f81, %f81, %f45;
$L__BB1_10:
	add.s32 	%r56, %r84, 3;
	setp.ge.u32 	%p19, %r56, %r1;
	add.s32 	%r57, %r82, 3;
	setp.ge.s32 	%p20, %r57, %r38;
	setp.lt.s32 	%p21, %r57, 0;
	or.pred  	%p22, %p20, %p21;
	or.pred  	%p23, %p19, %p22;
	@%p23 bra 	$L__BB1_12;
	ld.shared.f32 	%f46, [%r83+-4];
	add.f32 	%f81, %f81, %f46;
$L__BB1_12:
	add.s32 	%r58, %r84, 4;
	setp.ge.u32 	%p24, %r58, %r1;
	add.s32 	%r59, %r82, 4;
	setp.ge.s32 	%p25, %r59, %r38;
	setp.lt.s32 	%p26, %r59, 0;
	or.pred  	%p27, %p25, %p26;
	or.pred  	%p28, %p24, %p27;
	@%p28 bra 	$L__BB1_14;
	ld.shared.f32 	%f47, [%r83];
	add.f32 	%f81, %f81, %f47;
$L__BB1_14:
	add.s32 	%r60, %r84, 5;
	setp.ge.u32 	%p29, %r60, %r1;
	add.s32 	%r61, %r82, 5;
	setp.ge.s32 	%p30, %r61, %r38;
	setp.lt.s32 	%p31, %r61, 0;
	or.pred  	%p32, %p30, %p31;
	or.pred  	%p33, %p29, %p32;
	@%p33 bra 	$L__BB1_16;
	ld.shared.f32 	%f48, [%r83+4];
	add.f32 	%f81, %f81, %f48;
$L__BB1_16:
	add.s32 	%r62, %r84, 6;
	setp.ge.u32 	%p34, %r62, %r1;
	add.s32 	%r63, %r82, 6;
	setp.ge.s32 	%p35, %r63, %r38;
	setp.lt.s32 	%p36, %r63, 0;
	or.pred  	%p37, %p35, %p36;
	or.pred  	%p38, %p34, %p37;
	@%p38 bra 	$L__BB1_18;
	ld.shared.f32 	%f49, [%r83+8];
	add.f32 	%f81, %f81, %f49;
$L__BB1_18:
	add.s32 	%r64, %r84, 7;
	setp.ge.u32 	%p39, %r64, %r1;
	add.s32 	%r65, %r82, 7;
	setp.ge.s32 	%p40, %r65, %r38;
	setp.lt.s32 	%p41, %r65, 0;
	or.pred  	%p42, %p40, %p41;
	or.pred  	%p43, %p39, %p42;
	@%p43 bra 	$L__BB1_20;
	ld.shared.f32 	%f50, [%r83+12];
	add.f32 	%f81, %f81, %f50;
$L__BB1_20:
	add.s32 	%r86, %r86, 8;
	add.s32 	%r85, %r85, 8;
	add.s32 	%r84, %r84, 8;
	add.s32 	%r83, %r83, 32;
	add.s32 	%r82, %r82, 8;
	setp.ne.s32 	%p44, %r85, 0;
	@%p44 bra 	$L__BB1_4;
	add.s32 	%r88, %r86, -3;
$L__BB1_22:
	setp.eq.s32 	%p45, %r10, 0;
	@%p45 bra 	$L__BB1_43;
	setp.lt.u32 	%p46, %r10, 4;
	@%p46 bra 	$L__BB1_33;
	add.s32 	%r28, %r88, %r3;
	setp.ge.u32 	%p47, %r28, %r1;
	add.s32 	%r29, %r28, %r2;
	setp.ge.s32 	%p48, %r29, %r38;
	setp.lt.s32 	%p49, %r29, 0;
	or.pred  	%p50, %p48, %p49;
	shl.b32 	%r66, %r88, 2;
	add.s32 	%r30, %r6, %r66;
	or.pred  	%p51, %p47, %p50;
	@%p51 bra 	$L__BB1_26;
	ld.shared.f32 	%f52, [%r30];
	add.f32 	%f81, %f81, %f52;
$L__BB1_26:
	add.s32 	%r67, %r28, 1;
	setp.ge.u32 	%p52, %r67, %r1;
	add.s32 	%r68, %r29, 1;
	setp.ge.s32 	%p53, %r68, %r38;
	setp.lt.s32 	%p54, %r68, 0;
	or.pred  	%p55, %p53, %p54;
	or.pred  	%p56, %p52, %p55;
	@%p56 bra 	$L__BB1_28;
	ld.shared.f32 	%f53, [%r30+4];
	add.f32 	%f81, %f81, %f53;
$L__BB1_28:
	add.s32 	%r69, %r28, 2;
	setp.ge.u32 	%p57, %r69, %r1;
	add.s32 	%r70, %r29, 2;
	setp.ge.s32 	%p58, %r70, %r38;
	setp.lt.s32 	%p59, %r70, 0;
	or.pred  	%p60, %p58, %p59;
	or.pred  	%p61, %p57, %p60;
	@%p61 bra 	$L__BB1_30;
	ld.shared.f32 	%f54, [%r30+8];
	add.f32 	%f81, %f81, %f54;
$L__BB1_30:
	add.s32 	%r71, %r28, 3;
	setp.ge.u32 	%p62, %r71, %r1;
	add.s32 	%r72, %r29, 3;
	setp.ge.s32 	%p63, %r72, %r38;
	setp.lt.s32 	%p64, %r72, 0;
	or.pred  	%p65, %p63, %p64;
	or.pred  	%p66, %p62, %p65;
	@%p66 bra 	$L__BB1_32;
	ld.shared.f32 	%f55, [%r30+12];
	add.f32 	%f81, %f81, %f55;
$L__BB1_32:
	add.s32 	%r88, %r88, 4;
$L__BB1_33:
	and.b32  	%r73, %r9, 3;
	setp.eq.s32 	%p67, %r73, 0;
	@%p67 bra 	$L__BB1_43;
	setp.eq.s32 	%p68, %r73, 1;
	@%p68 bra 	$L__BB1_40;
	add.s32 	%r33, %r88, %r3;
	setp.ge.u32 	%p69, %r33, %r1;
	add.s32 	%r34, %r33, %r2;
	setp.ge.s32 	%p70, %r34, %r38;
	setp.lt.s32 	%p71, %r34, 0;
	or.pred  	%p72, %p70, %p71;
	shl.b32 	%r74, %r88, 2;
	add.s32 	%r35, %r6, %r74;
	or.pred  	%p73, %p69, %p72;
	@%p73 bra 	$L__BB1_37;
	ld.shared.f32 	%f57, [%r35];
	add.f32 	%f81, %f81, %f57;
$L__BB1_37:
	add.s32 	%r75, %r33, 1;
	setp.ge.u32 	%p74, %r75, %r1;
	add.s32 	%r76, %r34, 1;
	setp.ge.s32 	%p75, %r76, %r38;
	setp.lt.s32 	%p76, %r76, 0;
	or.pred  	%p77, %p75, %p76;
	or.pred  	%p78, %p74, %p77;
	@%p78 bra 	$L__BB1_39;
	ld.shared.f32 	%f58, [%r35+4];
	add.f32 	%f81, %f81, %f58;
$L__BB1_39:
	add.s32 	%r88, %r88, 2;
$L__BB1_40:
	and.b32  	%r77, %r8, 1;
	setp.eq.b32 	%p79, %r77, 1;
	@%p79 bra 	$L__BB1_43;
	add.s32 	%r78, %r88, %r3;
	setp.ge.u32 	%p80, %r78, %r1;
	add.s32 	%r79, %r78, %r2;
	setp.ge.s32 	%p81, %r79, %r38;
	setp.lt.s32 	%p82, %r79, 0;
	or.pred  	%p83, %p81, %p82;
	or.pred  	%p84, %p80, %p83;
	@%p84 bra 	$L__BB1_43;
	shl.b32 	%r80, %r88, 2;
	add.s32 	%r81, %r6, %r80;
	ld.shared.f32 	%f59, [%r81];
	add.f32 	%f81, %f81, %f59;
$L__BB1_43:
	cvta.to.global.u64 	%rd6, %rd2;
	add.s64 	%rd8, %rd6, %rd4;
	st.global.f32 	[%rd8], %f81;
$L__BB1_44:
	ret;

}


// ===== COMPILED SASS (sm_100) =====

	.target	sm_100

	.elftype	@"ET_EXEC"


//--------------------- .note.nv.tkinfo           --------------------------
	.section	.note.nv.tkinfo,"",@"SHT_NOTE"
	.sectionflags	@"SHF_NOTE_NV_TKINFO"
	.tkinfo
        /*0018*/ 	.word	0x00000002
        /*0030*/ 	.string	""
        /*0030*/ 	.string	"ptxas"
        /*0030*/ 	.string	"Cuda compilation tools, release 13.0, V13.0.88"
        /*0030*/ 	.string	"Build cuda_13.0.r13.0/compiler.36424714_0"
        /*0030*/ 	.string	"-arch sm_100 -m 64 "



//--------------------- .note.nv.cuinfo           --------------------------
	.section	.note.nv.cuinfo,"",@"SHT_NOTE"
	.sectionflags	@"SHF_NOTE_NV_CUINFO"
        /*0018*/ 	.short	0x0002
        /*001a*/ 	.short	0x0064
        /*001c*/ 	.short	0x0082
	.zero		2


//--------------------- .nv.info                  --------------------------
	.section	.nv.info,"",@"SHT_CUDA_INFO"
	.align	4


	//----- nvinfo : EIATTR_REGCOUNT
	.align		4
        /*0000*/ 	.byte	0x04, 0x2f
        /*0002*/ 	.short	(.L_1 - .L_0)
	.align		4
.L_0:
        /*0004*/ 	.word	index@(_Z15windowSumDirectPKfPfii)
        /*0008*/ 	.word	0x00000020


	//----- nvinfo : EIATTR_FRAME_SIZE
	.align		4
.L_1:
        /*000c*/ 	.byte	0x04, 0x11
        /*000e*/ 	.short	(.L_3 - .L_2)
	.align		4
.L_2:
        /*0010*/ 	.word	index@(_Z15windowSumDirectPKfPfii)
        /*0014*/ 	.word	0x00000000


	//----- nvinfo : EIATTR_REGCOUNT
	.align		4
.L_3:
        /*0018*/ 	.byte	0x04, 0x2f
        /*001a*/ 	.short	(.L_5 - .L_4)
	.align		4
.L_4:
        /*001c*/ 	.word	index@(_Z19windowSumPrivatizedPKfPfii)
        /*0020*/ 	.word	0x0000001b


	//----- nvinfo : EIATTR_FRAME_SIZE
	.align		4
.L_5:
        /*0024*/ 	.byte	0x04, 0x11
        /*0026*/ 	.short	(.L_7 - .L_6)
	.align		4
.L_6:
        /*0028*/ 	.word	index@(_Z19windowSumPrivatizedPKfPfii)
        /*002c*/ 	.word	0x00000000


	//----- nvinfo : EIATTR_MIN_STACK_SIZE
	.align		4
.L_7:
        /*0030*/ 	.byte	0x04, 0x12
        /*0032*/ 	.short	(.L_9 - .L_8)
	.align		4
.L_8:
        /*0034*/ 	.word	index@(_Z19windowSumPrivatizedPKfPfii)
        /*0038*/ 	.word	0x00000000


	//----- nvinfo : EIATTR_MIN_STACK_SIZE
	.align		4
.L_9:
        /*003c*/ 	.byte	0x04, 0x12
        /*003e*/ 	.short	(.L_11 - .L_10)
	.align		4
.L_10:
        /*0040*/ 	.word	index@(_Z15windowSumDirectPKfPfii)
        /*0044*/ 	.word	0x00000000
.L_11:


//--------------------- .nv.compat                --------------------------
	.section	.nv.compat,"",@"SHT_CUDA_COMPAT_INFO"
	.align	4
        /*0000*/ 	.byte	0x02, 0x09, 0x00, 0x00, 0x02, 0x02, 0x01, 0x00, 0x02, 0x05, 0x05, 0x00, 0x03, 0x07, 0x01, 0x01
        /*0010*/ 	.byte	0x02, 0x03, 0x00, 0x00, 0x02, 0x06, 0x01, 0x00, 0x04, 0x0b, 0x08, 0x00, 0x09, 0x00, 0x00, 0x00
        /*0020*/ 	.byte	0x00, 0x00, 0x00, 0x00


//--------------------- .nv.info._Z19windowSumPrivatizedPKfPfii --------------------------
	.section	.nv.info._Z19windowSumPrivatizedPKfPfii,"",@"SHT_CUDA_INFO"
	.sectionflags	@""
	.align	4


	//----- nvinfo : EIATTR_CUDA_API_VERSION
	.align		4
        /*0000*/ 	.byte	0x04, 0x37
        /*0002*/ 	.short	(.L_13 - .L_12)
.L_12:
        /*0004*/ 	.word	0x00000082


	//----- nvinfo : EIATTR_KPARAM_INFO
	.align		4
.L_13:
        /*0008*/ 	.byte	0x04, 0x17
        /*000a*/ 	.short	(.L_15 - .L_14)
.L_14:
        /*000c*/ 	.word	0x00000000
        /*0010*/ 	.short	0x0003
        /*0012*/ 	.short	0x0014
        /*0014*/ 	.byte	0x00, 0xf0, 0x11, 0x00


	//----- nvinfo : EIATTR_KPARAM_INFO
	.align		4
.L_15:
        /*0018*/ 	.byte	0x04, 0x17
        /*001a*/ 	.short	(.L_17 - .L_16)
.L_16:
        /*001c*/ 	.word	0x00000000
        /*0020*/ 	.short	0x0002
        /*0022*/ 	.short	0x0010
        /*0024*/ 	.byte	0x00, 0xf0, 0x11, 0x00


	//----- nvinfo : EIATTR_KPARAM_INFO
	.align		4
.L_17:
        /*0028*/ 	.byte	0x04, 0x17
        /*002a*/ 	.short	(.L_19 - .L_18)
.L_18:
        /*002c*/ 	.word	0x00000000
        /*0030*/ 	.short	0x0001
        /*0032*/ 	.short	0x0008
        /*0034*/ 	.byte	0x00, 0xf5, 0x21, 0x00


	//----- nvinfo : EIATTR_KPARAM_INFO
	.align		4
.L_19:
        /*0038*/ 	.byte	0x04, 0x17
        /*003a*/ 	.short	(.L_21 - .L_20)
.L_20:
        /*003c*/ 	.word	0x00000000
        /*0040*/ 	.short	0x0000
        /*0042*/ 	.short	0x0000
        /*0044*/ 	.byte	0x00, 0xf5, 0x21, 0x00


	//----- nvinfo : EIATTR_SPARSE_MMA_MASK
	.align		4
.L_21:
        /*0048*/ 	.byte	0x03, 0x50
        /*004a*/ 	.short	0x0000


	//----- nvinfo : EIATTR_MAXREG_COUNT
	.align		4
        /*004c*/ 	.byte	0x03, 0x1b
        /*004e*/ 	.short	0x00ff


	//----- nvinfo : EIATTR_NUM_BARRIERS
	.align		4
        /*0050*/ 	.byte	0x02, 0x4c
        /*0052*/ 	.byte	0x01
	.zero		1


	//----- nvinfo : EIATTR_MERCURY_ISA_VERSION
	.align		4
        /*0054*/ 	.byte	0x03, 0x5f
        /*0056*/ 	.short	0x0101


	//----- nvinfo : EIATTR_VRC_CTA_INIT_COUNT
	.align		4
        /*0058*/ 	.byte	0x02, 0x4a
	.zero		1
	.zero		1


	//----- nvinfo : EIATTR_EXIT_INSTR_OFFSETS
	.align		4
        /*005c*/ 	.byte	0x04, 0x1c
        /*005e*/ 	.short	(.L_23 - .L_22)


	//   ....[0]....
.L_22:
        /*0060*/ 	.word	0x00000080


	//   ....[1]....
        /*0064*/ 	.word	0x00000af0


	//----- nvinfo : EIATTR_CBANK_PARAM_SIZE
	.align		4
.L_23:
        /*0068*/ 	.byte	0x03, 0x19
        /*006a*/ 	.short	0x0018


	//----- nvinfo : EIATTR_PARAM_CBANK
	.align		4
        /*006c*/ 	.byte	0x04, 0x0a
        /*006e*/ 	.short	(.L_25 - .L_24)
	.align		4
.L_24:
        /*0070*/ 	.word	index@(.nv.constant0._Z19windowSumPrivatizedPKfPfii)
        /*0074*/ 	.short	0x0380
        /*0076*/ 	.short	0x0018


	//----- nvinfo : EIATTR_SW_WAR
	.align		4
.L_25:
        /*0078*/ 	.byte	0x04, 0x36
        /*007a*/ 	.short	(.L_27 - .L_26)
.L_26:
        /*007c*/ 	.word	0x00000008
.L_27:


//--------------------- .nv.info._Z15windowSumDirectPKfPfii --------------------------
	.section	.nv.info._Z15windowSumDirectPKfPfii,"",@"SHT_CUDA_INFO"
	.sectionflags	@""
	.align	4


	//----- nvinfo : EIATTR_CUDA_API_VERSION
	.align		4
        /*0000*/ 	.byte	0x04, 0x37
        /*0002*/ 	.short	(.L_29 - .L_28)
.L_28:
        /*0004*/ 	.word	0x00000082


	//----- nvinfo : EIATTR_KPARAM_INFO
	.align		4
.L_29:
        /*0008*/ 	.byte	0x04, 0x17
        /*000a*/ 	.short	(.L_31 - .L_30)
.L_30:
        /*000c*/ 	.word	0x00000000
        /*0010*/ 	.short	0x0003
        /*0012*/ 	.short	0x0014
        /*0014*/ 	.byte	0x00, 0xf0, 0x11, 0x00


	//----- nvinfo : EIATTR_KPARAM_INFO
	.align		4
.L_31:
        /*0018*/ 	.byte	0x04, 0x17
        /*001a*/ 	.short	(.L_33 - .L_32)
.L_32:
        /*001c*/ 	.word	0x00000000
        /*0020*/ 	.short	0x0002
        /*0022*/ 	.short	0x0010
        /*0024*/ 	.byte	0x00, 0xf0, 0x11, 0x00


	//----- nvinfo : EIATTR_KPARAM_INFO
	.align		4
.L_33:
        /*0028*/ 	.byte	0x04, 0x17
        /*002a*/ 	.short	(.L_35 - .L_34)
.L_34:
        /*002c*/ 	.word	0x00000000
        /*0030*/ 	.short	0x0001
        /*0032*/ 	.short	0x0008
        /*0034*/ 	.byte	0x00, 0xf5, 0x21, 0x00


	//----- nvinfo : EIATTR_KPARAM_INFO
	.align		4
.L_35:
        /*0038*/ 	.byte	0x04, 0x17
        /*003a*/ 	.short	(.L_37 - .L_36)
.L_36:
        /*003c*/ 	.word	0x00000000
        /*0040*/ 	.short	0x0000
        /*0042*/ 	.short	0x0000
        /*0044*/ 	.byte	0x00, 0xf5, 0x21, 0x00


	//----- nvinfo : EIATTR_SPARSE_MMA_MASK
	.align		4
.L_37:
        /*0048*/ 	.byte	0x03, 0x50
        /*004a*/ 	.short	0x0000


	//----- nvinfo : EIATTR_MAXREG_COUNT
	.align		4
        /*004c*/ 	.byte	0x03, 0x1b
        /*004e*/ 	.short	0x00ff


	//----- nvinfo : EIATTR_MERCURY_ISA_VERSION
	.align		4
        /*0050*/ 	.byte	0x03, 0x5f
        /*0052*/ 	.short	0x0101


	//----- nvinfo : EIATTR_VRC_CTA_INIT_COUNT
	.align		4
        /*0054*/ 	.byte	0x02, 0x4a
	.zero		1
	.zero		1


	//----- nvinfo : EIATTR_EXIT_INSTR_OFFSETS
	.align		4
        /*0058*/ 	.byte	0x04, 0x1c
        /*005a*/ 	.short	(.L_39 - .L_38)


	//   ....[0]....
.L_38:
        /*005c*/ 	.word	0x00000080


	//   ....[1]....
        /*0060*/ 	.word	0x00001050


	//----- nvinfo : EIATTR_CBANK_PARAM_SIZE
	.align		4
.L_39:
        /*0064*/ 	.byte	0x03, 0x19
        /*0066*/ 	.short	0x0018


	//----- nvinfo : EIATTR_PARAM_CBANK
	.align		4
        /*0068*/ 	.byte	0x04, 0x0a
        /*006a*/ 	.short	(.L_41 - .L_40)
	.align		4
.L_40:
        /*006c*/ 	.word	index@(.nv.constant0._Z15windowSumDirectPKfPfii)
        /*0070*/ 	.short	0x0380
        /*0072*/ 	.short	0x0018


	//----- nvinfo : EIATTR_SW_WAR
	.align		4
.L_41:
        /*0074*/ 	.byte	0x04, 0x36
        /*0076*/ 	.short	(.L_43 - .L_42)
.L_42:
        /*0078*/ 	.word	0x00000008
.L_43:


//--------------------- .nv.callgraph             --------------------------
	.section	.nv.callgraph,"",@"SHT_CUDA_CALLGRAPH"
	.align	4
	.sectionentsize	8
	.align		4
        /*0000*/ 	.word	0x00000000
	.align		4
        /*0004*/ 	.word	0xffffffff
	.align		4
        /*0008*/ 	.word	0x00000000
	.align		4
        /*000c*/ 	.word	0xfffffffe
	.align		4
        /*0010*/ 	.word	0x00000000
	.align		4
        /*0014*/ 	.word	0xfffffffd
	.align		4
        /*0018*/ 	.word	0x00000000
	.align		4
        /*001c*/ 	.word	0xfffffffc


//--------------------- .text._Z19windowSumPrivatizedPKfPfii --------------------------
	.section	.text._Z19windowSumPrivatizedPKfPfii,"ax",@progbits
	.align	128
        .global         _Z19windowSumPrivatizedPKfPfii
        .type           _Z19windowSumPrivatizedPKfPfii,@function
        .size           _Z19windowSumPrivatizedPKfPfii,(.L_x_13 - _Z19windowSumPrivatizedPKfPfii)
        .other          _Z19windowSumPrivatizedPKfPfii,@"STO_CUDA_ENTRY STV_DEFAULT"
_Z19windowSumPrivatizedPKfPfii:
.text._Z19windowSumPrivatizedPKfPfii:
[----:B------:R-:W-:Y:S01]  /*0000*/  LDC R1, c[0x0][0x37c] ;  /* 0x0000df00ff017b82 */ /* 0x000fe20000000800 */
[----:B------:R-:W0:Y:S07]  /*0010*/  S2R R2, SR_TID.X ;  /* 0x0000000000027919 */ /* 0x000e2e0000002100 */
[----:B------:R-:W1:Y:S01]  /*0020*/  S2UR UR4, SR_CTAID.X ;  /* 0x00000000000479c3 */ /* 0x000e620000002500 */
[----:B------:R-:W1:Y:S01]  /*0030*/  LDCU UR10, c[0x0][0x360] ;  /* 0x00006c00ff0a77ac */ /* 0x000e620008000800 */
[----:B------:R-:W2:Y:S01]  /*0040*/  LDCU UR7, c[0x0][0x390] ;  /* 0x00007200ff0777ac */ /* 0x000ea20008000800 */
[----:B-1----:R-:W-:-:S06]  /*0050*/  UIMAD UR4, UR4, UR10, URZ ;  /* 0x0000000a040472a4 */ /* 0x002fcc000f8e02ff */
[----:B0-----:R-:W-:-:S05]  /*0060*/  VIADD R0, R2, UR4 ;  /* 0x0000000402007c36 */ /* 0x001fca0008000000 */
[----:B--2---:R-:W-:-:S13]  /*0070*/  ISETP.GE.AND P0, PT, R0, UR7, PT ;  /* 0x0000000700007c0c */ /* 0x004fda000bf06270 */
[----:B------:R-:W-:Y:S05]  /*0080*/  @P0 EXIT ;  /* 0x000000000000094d */ /* 0x000fea0003800000 */
[----:B------:R-:W0:Y:S01]  /*0090*/  LDC.64 R4, c[0x0][0x380] ;  /* 0x0000e000ff047b82 */ /* 0x000e220000000a00 */
[----:B------:R-:W1:Y:S07]  /*00a0*/  LDCU.64 UR8, c[0x0][0x358] ;  /* 0x00006b00ff0877ac */ /* 0x000e6e0008000a00 */
[----:B------:R-:W2:Y:S01]  /*00b0*/  LDC R6, c[0x0][0x394] ;  /* 0x0000e500ff067b82 */ /* 0x000ea20000000800 */
[----:B0-----:R-:W-:-:S06]  /*00c0*/  IMAD.WIDE R4, R0, 0x4, R4 ;  /* 0x0000000400047825 */ /* 0x001fcc00078e0204 */
[----:B-1----:R0:W3:Y:S01]  /*00d0*/  LDG.E R5, desc[UR8][R4.64] ;  /* 0x0000000804057981 */ /* 0x0020e2000c1e1900 */
[----:B------:R-:W1:Y:S01]  /*00e0*/  S2UR UR6, SR_CgaCtaId ;  /* 0x00000000000679c3 */ /* 0x000e620000008800 */
[----:B------:R-:W-:Y:S01]  /*00f0*/  UMOV UR5, 0x400 ;  /* 0x0000040000057882 */ /* 0x000fe20000000000 */
[----:B--2---:R-:W-:Y:S01]  /*0100*/  ISETP.GE.AND P0, PT, R6, -0x1, PT ;  /* 0xffffffff0600780c */ /* 0x004fe20003f06270 */
[----:B------:R-:W-:Y:S01]  /*0110*/  IMAD.SHL.U32 R8, R2, 0x4, RZ ;  /* 0x0000000402087824 */ /* 0x000fe200078e00ff */
[----:B------:R-:W-:Y:S01]  /*0120*/  LEA.HI R6, R6, R6, RZ, 0x1 ;  /* 0x0000000606067211 */ /* 0x000fe200078f08ff */
[----:B------:R-:W-:Y:S01]  /*0130*/  IMAD.MOV.U32 R3, RZ, RZ, RZ ;  /* 0x000000ffff037224 */ /* 0x000fe200078e00ff */
[----:B-1----:R-:W-:-:S06]  /*0140*/  ULEA UR5, UR6, UR5, 0x18 ;  /* 0x0000000506057291 */ /* 0x002fcc000f8ec0ff */
[----:B0-----:R-:W-:-:S03]  /*0150*/  VIADD R4, R8, UR5 ;  /* 0x0000000508047c36 */ /* 0x001fc60008000000 */
[----:B---3--:R0:W-:Y:S01]  /*0160*/  STS [R8+UR5], R5 ;  /* 0x0000000508007988 */ /* 0x0081e20008000805 */
[----:B------:R-:W-:Y:S06]  /*0170*/  BAR.SYNC.DEFER_BLOCKING 0x0 ;  /* 0x0000000000007b1d */ /* 0x000fec0000010000 */
[----:B------:R-:W-:Y:S05]  /*0180*/  @!P0 BRA `(.L_x_0) ;  /* 0x00000008004c8947 */ /* 0x000fea0003800000 */
[----:B------:R-:W-:Y:S01]  /*0190*/  SHF.R.S32.HI R9, RZ, 0x1, R6 ;  /* 0x00000001ff097819 */ /* 0x000fe20000011406 */
[----:B------:R-:W-:-:S03]  /*01a0*/  IMAD.MOV.U32 R3, RZ, RZ, RZ ;  /* 0x000000ffff037224 */ /* 0x000fc600078e00ff */
[----:B------:R-:W-:Y:S01]  /*01b0*/  IABS R6, R9 ;  /* 0x0000000900067213 */ /* 0x000fe20000000000 */
[----:B------:R-:W-:-:S04]  /*01c0*/  IMAD.MOV R7, RZ, RZ, -R9 ;  /* 0x000000ffff077224 */ /* 0x000fc800078e0a09 */
[----:B0-----:R-:W-:-:S04]  /*01d0*/  IMAD.IADD R5, R9, 0x1, R6 ;  /* 0x0000000109057824 */ /* 0x001fc800078e0206 */
[C---:B------:R-:W-:Y:S01]  /*01e0*/  VIADD R6, R5.reuse, 0x1 ;  /* 0x0000000105067836 */ /* 0x040fe20000000000 */
[----:B------:R-:W-:-:S04]  /*01f0*/  ISETP.GE.U32.AND P0, PT, R5, 0x7, PT ;  /* 0x000000070500780c */ /* 0x000fc80003f06070 */
[----:B------:R-:W-:-:S09]  /*0200*/  LOP3.LUT R17, R6, 0x7, RZ, 0xc0, !PT ;  /* 0x0000000706117812 */ /* 0x000fd200078ec0ff */
[----:B------:R-:W-:Y:S05]  /*0210*/  @!P0 BRA `(.L_x_1) ;  /* 0x0000000400248947 */ /* 0x000fea0003800000 */
[C---:B------:R-:W-:Y:S01]  /*0220*/  IMAD R8, R9.reuse, -0x4, R8 ;  /* 0xfffffffc09087824 */ /* 0x040fe200078e0208 */
[----:B------:R-:W-:Y:S01]  /*0230*/  LOP3.LUT R10, R6, 0xfffffff8, RZ, 0xc0, !PT ;  /* 0xfffffff8060a7812 */ /* 0x000fe200078ec0ff */
[----:B------:R-:W-:Y:S01]  /*0240*/  IMAD.U32 R3, RZ, RZ, UR5 ;  /* 0x00000005ff037e24 */ /* 0x000fe2000f8e00ff */
[----:B------:R-:W-:Y:S01]  /*0250*/  IADD3 R7, PT, PT, -R9, 0x3, RZ ;  /* 0x0000000309077810 */ /* 0x000fe20007ffe1ff */
[----:B------:R-:W-:Y:S01]  /*0260*/  IMAD.IADD R19, R2, 0x1, -R9 ;  /* 0x0000000102137824 */ /* 0x000fe200078e0a09 */
[----:B------:R-:W-:Y:S01]  /*0270*/  IADD3 R9, PT, PT, R0, -R9, RZ ;  /* 0x8000000900097210 */ /* 0x000fe20007ffe0ff */
[----:B------:R-:W-:Y:S01]  /*0280*/  IMAD.MOV R10, RZ, RZ, -R10 ;  /* 0x000000ffff0a7224 */ /* 0x000fe200078e0a0a */
[----:B------:R-:W-:Y:S01]  /*0290*/  IADD3 R8, PT, PT, R8, 0x10, R3 ;  /* 0x0000001008087810 */ /* 0x000fe20007ffe003 */
[----:B------:R-:W-:Y:S01]  /*02a0*/  IMAD.MOV.U32 R3, RZ, RZ, RZ ;  /* 0x000000ffff037224 */ /* 0x000fe200078e00ff */
[----:B------:R-:W0:Y:S01]  /*02b0*/  LDCU UR7, c[0x0][0x390] ;  /* 0x00007200ff0777ac */ /* 0x000e220008000800 */
[----:B------:R-:W-:-:S05]  /*02c0*/  NOP ;  /* 0x0000000000007918 */ /* 0x000fca0000000000 */
.L_x_2:
[C---:B------:R-:W-:Y:S01]  /*02d0*/  ISETP.GE.AND P6, PT, R9.reuse, RZ, PT ;  /* 0x000000ff0900720c */ /* 0x040fe20003fc6270 */
[----:B------:R-:W-:Y:S01]  /*02e0*/  VIADD R11, R9, 0x1 ;  /* 0x00000001090b7836 */ /* 0x000fe20000000000 */
[----:B------:R-:W-:Y:S01]  /*02f0*/  IADD3 R7, PT, PT, R7, 0x8, RZ ;  /* 0x0000000807077810 */ /* 0x000fe20007ffe0ff */
[C---:B------:R-:W-:Y:S01]  /*0300*/  VIADD R13, R9.reuse, 0x2 ;  /* 0x00000002090d7836 */ /* 0x040fe20000000000 */
[C---:B0-----:R-:W-:Y:S01]  /*0310*/  ISETP.GE.OR P6, PT, R9.reuse, UR7, !P6 ;  /* 0x0000000709007c0c */ /* 0x041fe2000f7c6670 */
[----:B------:R-:W-:Y:S01]  /*0320*/  VIADD R15, R9, 0x4 ;  /* 0x00000004090f7836 */ /* 0x000fe20000000000 */
[----:B------:R-:W-:Y:S01]  /*0330*/  ISETP.GE.AND P0, PT, R11, RZ, PT ;  /* 0x000000ff0b00720c */ /* 0x000fe20003f06270 */
[----:B------:R-:W-:Y:S01]  /*0340*/  VIADD R14, R9, 0x3 ;  /* 0x00000003090e7836 */ /* 0x000fe20000000000 */
[----:B------:R-:W-:Y:S01]  /*0350*/  ISETP.GE.U32.OR P6, PT, R19, UR10, P6 ;  /* 0x0000000a13007c0c */ /* 0x000fe2000b7c6470 */
[----:B------:R-:W-:Y:S01]  /*0360*/  VIADD R10, R10, 0x8 ;  /* 0x000000080a0a7836 */ /* 0x000fe20000000000 */
[----:B------:R-:W-:-:S02]  /*0370*/  ISETP.GE.AND P1, PT, R13, RZ, PT ;  /* 0x000000ff0d00720c */ /* 0x000fc40003f26270 */
[----:B------:R-:W-:Y:S01]  /*0380*/  ISETP.GE.OR P0, PT, R11, UR7, !P0 ;  /* 0x000000070b007c0c */ /* 0x000fe2000c706670 */
[----:B------:R-:W-:Y:S01]  /*0390*/  VIADD R11, R19, 0x1 ;  /* 0x00000001130b7836 */ /* 0x000fe20000000000 */
[----:B------:R-:W-:Y:S02]  /*03a0*/  ISETP.GE.AND P5, PT, R15, RZ, PT ;  /* 0x000000ff0f00720c */ /* 0x000fe40003fa6270 */
[----:B------:R-:W-:Y:S01]  /*03b0*/  ISETP.GE.OR P1, PT, R13, UR7, !P1 ;  /* 0x000000070d007c0c */ /* 0x000fe2000cf26670 */
[----:B------:R-:W-:Y:S01]  /*03c0*/  VIADD R13, R19, 0x2 ;  /* 0x00000002130d7836 */ /* 0x000fe20000000000 */
[C---:B------:R-:W-:Y:S02]  /*03d0*/  ISETP.GE.AND P4, PT, R14.reuse, RZ, PT ;  /* 0x000000ff0e00720c */ /* 0x040fe40003f86270 */
[----:B------:R-:W-:Y:S01]  /*03e0*/  ISETP.GE.OR P5, PT, R15, UR7, !P5 ;  /* 0x000000070f007c0c */ /* 0x000fe2000efa6670 */
[----:B------:R-:W0:Y:S01]  /*03f0*/  @!P6 LDS R12, [R8+-0x10] ;  /* 0xfffff000080ce984 */ /* 0x000e220000000800 */
[----:B------:R-:W-:Y:S01]  /*0400*/  ISETP.GE.U32.OR P0, PT, R11, UR10, P0 ;  /* 0x0000000a0b007c0c */ /* 0x000fe20008706470 */
[----:B------:R-:W-:Y:S01]  /*0410*/  VIADD R15, R9, 0x6 ;  /* 0x00000006090f7836 */ /* 0x000fe20000000000 */
[----:B------:R-:W-:Y:S01]  /*0420*/  ISETP.GE.OR P4, PT, R14, UR7, !P4 ;  /* 0x000000070e007c0c */ /* 0x000fe2000e786670 */
[----:B------:R-:W-:Y:S01]  /*0430*/  VIADD R11, R19, 0x3 ;  /* 0x00000003130b7836 */ /* 0x000fe20000000000 */
[----:B------:R-:W-:-:S02]  /*0440*/  IADD3 R14, PT, PT, R9, 0x5, RZ ;  /* 0x00000005090e7810 */ /* 0x000fc40007ffe0ff */
[----:B------:R-:W-:Y:S01]  /*0450*/  ISETP.GE.U32.OR P1, PT, R13, UR10, P1 ;  /* 0x0000000a0d007c0c */ /* 0x000fe20008f26470 */
[----:B------:R-:W-:Y:S01]  /*0460*/  VIADD R13, R19, 0x4 ;  /* 0x00000004130d7836 */ /* 0x000fe20000000000 */
[----:B------:R-:W-:Y:S02]  /*0470*/  ISETP.GE.AND P3, PT, R15, RZ, PT ;  /* 0x000000ff0f00720c */ /* 0x000fe40003f66270 */
[C---:B------:R-:W-:Y:S02]  /*0480*/  ISETP.GE.AND P2, PT, R14.reuse, RZ, PT ;  /* 0x000000ff0e00720c */ /* 0x040fe40003f46270 */
[----:B------:R-:W-:Y:S01]  /*0490*/  ISETP.GE.U32.OR P4, PT, R11, UR10, P4 ;  /* 0x0000000a0b007c0c */ /* 0x000fe2000a786470 */
[----:B------:R-:W-:Y:S01]  /*04a0*/  VIADD R11, R19, 0x6 ;  /* 0x00000006130b7836 */ /* 0x000fe20000000000 */
[----:B------:R-:W-:Y:S01]  /*04b0*/  ISETP.GE.OR P3, PT, R15, UR7, !P3 ;  /* 0x000000070f007c0c */ /* 0x000fe2000df66670 */
[----:B------:R-:W-:Y:S01]  /*04c0*/  VIADD R15, R9, 0x7 ;  /* 0x00000007090f7836 */ /* 0x000fe20000000000 */
[----:B------:R-:W-:Y:S01]  /*04d0*/  ISETP.GE.U32.OR P5, PT, R13, UR10, P5 ;  /* 0x0000000a0d007c0c */ /* 0x000fe2000afa6470 */
[----:B------:R-:W-:Y:S01]  /*04e0*/  VIADD R13, R19, 0x5 ;  /* 0x00000005130d7836 */ /* 0x000fe20000000000 */
[----:B------:R-:W-:Y:S01]  /*04f0*/  ISETP.GE.OR P2, PT, R14, UR7, !P2 ;  /* 0x000000070e007c0c */ /* 0x000fe2000d746670 */
[----:B------:R-:W-:Y:S01]  /*0500*/  VIADD R9, R9, 0x8 ;  /* 0x0000000809097836 */ /* 0x000fe20000000000 */
[----:B------:R-:W-:Y:S01]  /*0510*/  @!P1 LDS R14, [R8+-0x8] ;  /* 0xfffff800080e9984 */ /* 0x000fe20000000800 */
[----:B------:R-:W-:Y:S01]  /*0520*/  ISETP.GE.U32.OR P3, PT, R11, UR10, P3 ;  /* 0x0000000a0b007c0c */ /* 0x000fe20009f66470 */
[----:B------:R-:W-:Y:S01]  /*0530*/  VIADD R11, R19, 0x7 ;  /* 0x00000007130b7836 */ /* 0x000fe20000000000 */
[----:B------:R-:W-:Y:S01]  /*0540*/  ISETP.GE.U32.OR P2, PT, R13, UR10, P2 ;  /* 0x0000000a0d007c0c */ /* 0x000fe20009746470 */
[----:B------:R-:W-:Y:S01]  /*0550*/  VIADD R19, R19, 0x8 ;  /* 0x0000000813137836 */ /* 0x000fe20000000000 */
[----:B------:R-:W-:Y:S04]  /*0560*/  @!P4 LDS R16, [R8+-0x4] ;  /* 0xfffffc000810c984 */ /* 0x000fe80000000800 */
[----:B------:R-:W-:Y:S05]  /*0570*/  @!P5 LDS R18, [R8] ;  /* 0x000000000812d984 */ /* 0x000fea0000000800 */
[----:B------:R-:W-:Y:S04]  /*0580*/  @!P3 LDS R22, [R8+0x8] ;  /* 0x000008000816b984 */ /* 0x000fe80000000800 */
[----:B------:R-:W-:Y:S01]  /*0590*/  @!P2 LDS R20, [R8+0x4] ;  /* 0x000004000814a984 */ /* 0x000fe20000000800 */
[----:B0-----:R-:W-:Y:S01]  /*05a0*/  @!P6 FADD R3, R3, R12 ;  /* 0x0000000c0303e221 */ /* 0x001fe20000000000 */
[----:B------:R-:W-:-:S02]  /*05b0*/  ISETP.GE.AND P6, PT, R15, RZ, PT ;  /* 0x000000ff0f00720c */ /* 0x000fc40003fc6270 */
[----:B------:R-:W0:Y:S02]  /*05c0*/  @!P0 LDS R12, [R8+-0xc] ;  /* 0xfffff400080c8984 */ /* 0x000e240000000800 */
[----:B------:R-:W-:-:S04]  /*05d0*/  ISETP.GE.OR P6, PT, R15, UR7, !P6 ;  /* 0x000000070f007c0c */ /* 0x000fc8000f7c6670 */
[----:B------:R-:W-:-:S13]  /*05e0*/  ISETP.GE.U32.OR P6, PT, R11, UR10, P6 ;  /* 0x0000000a0b007c0c */ /* 0x000fda000b7c6470 */
[----:B------:R1:W2:Y:S02]  /*05f0*/  @!P6 LDS R24, [R8+0xc] ;  /* 0x00000c000818e984 */ /* 0x0002a40000000800 */
[----:B-1----:R-:W-:Y:S02]  /*0600*/  VIADD R8, R8, 0x20 ;  /* 0x0000002008087836 */ /* 0x002fe40000000000 */
[----:B0-----:R-:W-:Y:S01]  /*0610*/  @!P0 FADD R3, R3, R12 ;  /* 0x0000000c03038221 */ /* 0x001fe20000000000 */
[----:B------:R-:W-:-:S03]  /*0620*/  ISETP.NE.AND P0, PT, R10, RZ, PT ;  /* 0x000000ff0a00720c */ /* 0x000fc60003f05270 */
[----:B------:R-:W-:-:S04]  /*0630*/  @!P1 FADD R3, R3, R14 ;  /* 0x0000000e03039221 */ /* 0x000fc80000000000 */
[----:B------:R-:W-:-:S04]  /*0640*/  @!P4 FADD R3, R3, R16 ;  /* 0x000000100303c221 */ /* 0x000fc80000000000 */
[----:B------:R-:W-:-:S04]  /*0650*/  @!P5 FADD R3, R3, R18 ;  /* 0x000000120303d221 */ /* 0x000fc80000000000 */
[----:B------:R-:W-:-:S04]  /*0660*/  @!P2 FADD R3, R3, R20 ;  /* 0x000000140303a221 */ /* 0x000fc80000000000 */
[----:B------:R-:W-:-:S04]  /*0670*/  @!P3 FADD R3, R3, R22 ;  /* 0x000000160303b221 */ /* 0x000fc80000000000 */
[----:B--2---:R-:W-:Y:S01]  /*0680*/  @!P6 FADD R3, R3, R24 ;  /* 0x000000180303e221 */ /* 0x004fe20000000000 */
[----:B------:R-:W-:Y:S06]  /*0690*/  @P0 BRA `(.L_x_2) ;  /* 0xfffffffc000c0947 */ /* 0x000fec000383ffff */
[----:B------:R-:W-:-:S07]  /*06a0*/  VIADD R7, R7, 0xfffffffd ;  /* 0xfffffffd07077836 */ /* 0x000fce0000000000 */
.L_x_1:
[----:B------:R-:W-:-:S13]  /*06b0*/  ISETP.NE.AND P0, PT, R17, RZ, PT ;  /* 0x000000ff1100720c */ /* 0x000fda0003f05270 */
[----:B------:R-:W-:Y:S05]  /*06c0*/  @!P0 BRA `(.L_x_0) ;  /* 0x0000000000fc8947 */ /* 0x000fea0003800000 */
[----:B------:R-:W-:Y:S02]  /*06d0*/  ISETP.GE.U32.AND P0, PT, R17, 0x4, PT ;  /* 0x000000041100780c */ /* 0x000fe40003f06070 */
[----:B------:R-:W-:-:S11]  /*06e0*/  LOP3.LUT P3, R9, R6, 0x3, RZ, 0xc0, !PT ;  /* 0x0000000306097812 */ /* 0x000fd6000786c0ff */
[----:B------:R-:W-:Y:S05]  /*06f0*/  @!P0 BRA `(.L_x_3) ;  /* 0x0000000000788947 */ /* 0x000fea0003800000 */
[----:B------:R-:W-:-:S04]  /*0700*/  IMAD.IADD R8, R7, 0x1, R2 ;  /* 0x0000000107087824 */ /* 0x000fc800078e0202 */
[----:B------:R-:W-:-:S04]  /*0710*/  VIADD R6, R8, UR4 ;  /* 0x0000000408067c36 */ /* 0x000fc80008000000 */
[C---:B------:R-:W-:Y:S01]  /*0720*/  VIADD R10, R6.reuse, 0x1 ;  /* 0x00000001060a7836 */ /* 0x040fe20000000000 */
[C---:B------:R-:W-:Y:S01]  /*0730*/  ISETP.GE.AND P0, PT, R6.reuse, RZ, PT ;  /* 0x000000ff0600720c */ /* 0x040fe20003f06270 */
[----:B------:R-:W-:-:S03]  /*0740*/  VIADD R11, R6, 0x2 ;  /* 0x00000002060b7836 */ /* 0x000fc60000000000 */
[----:B------:R-:W-:Y:S02]  /*0750*/  ISETP.GE.AND P2, PT, R10, RZ, PT ;  /* 0x000000ff0a00720c */ /* 0x000fe40003f46270 */
[----:B------:R-:W-:Y:S02]  /*0760*/  ISETP.GE.OR P0, PT, R6, UR7, !P0 ;  /* 0x0000000706007c0c */ /* 0x000fe4000c706670 */
[----:B------:R-:W-:Y:S02]  /*0770*/  ISETP.GE.AND P1, PT, R11, RZ, PT ;  /* 0x000000ff0b00720c */ /* 0x000fe40003f26270 */
[----:B------:R-:W-:Y:S01]  /*0780*/  ISETP.GE.OR P2, PT, R10, UR7, !P2 ;  /* 0x000000070a007c0c */ /* 0x000fe2000d746670 */
[----:B------:R-:W-:Y:S01]  /*0790*/  VIADD R10, R8, 0x1 ;  /* 0x00000001080a7836 */ /* 0x000fe20000000000 */
[----:B------:R-:W-:Y:S02]  /*07a0*/  IADD3 R6, PT, PT, R6, 0x3, RZ ;  /* 0x0000000306067810 */ /* 0x000fe40007ffe0ff */
[----:B------:R-:W-:-:S02]  /*07b0*/  ISETP.GE.U32.OR P0, PT, R8, UR10, P0 ;  /* 0x0000000a08007c0c */ /* 0x000fc40008706470 */
[----:B------:R-:W-:Y:S01]  /*07c0*/  ISETP.GE.OR P1, PT, R11, UR7, !P1 ;  /* 0x000000070b007c0c */ /* 0x000fe2000cf26670 */
[----:B------:R-:W-:Y:S01]  /*07d0*/  VIADD R11, R8, 0x2 ;  /* 0x00000002080b7836 */ /* 0x000fe20000000000 */
[----:B------:R-:W-:Y:S02]  /*07e0*/  ISETP.GE.AND P4, PT, R6, RZ, PT ;  /* 0x000000ff0600720c */ /* 0x000fe40003f86270 */
[----:B------:R-:W-:Y:S02]  /*07f0*/  ISETP.GE.U32.OR P2, PT, R10, UR10, P2 ;  /* 0x0000000a0a007c0c */ /* 0x000fe40009746470 */
[----:B------:R-:W-:Y:S01]  /*0800*/  ISETP.GE.OR P4, PT, R6, UR7, !P4 ;  /* 0x0000000706007c0c */ /* 0x000fe2000e786670 */
[----:B------:R-:W-:Y:S01]  /*0810*/  VIADD R6, R8, 0x3 ;  /* 0x0000000308067836 */ /* 0x000fe20000000000 */
[----:B------:R-:W-:Y:S01]  /*0820*/  ISETP.GE.U32.OR P1, PT, R11, UR10, P1 ;  /* 0x0000000a0b007c0c */ /* 0x000fe20008f26470 */
[C---:B------:R-:W-:Y:S02]  /*0830*/  IMAD R11, R7.reuse, 0x4, R4 ;  /* 0x00000004070b7824 */ /* 0x040fe400078e0204 */
[----:B------:R-:W-:Y:S01]  /*0840*/  VIADD R7, R7, 0x4 ;  /* 0x0000000407077836 */ /* 0x000fe20000000000 */
[----:B------:R-:W-:-:S02]  /*0850*/  ISETP.GE.U32.OR P4, PT, R6, UR10, P4 ;  /* 0x0000000a06007c0c */ /* 0x000fc4000a786470 */
[----:B------:R-:W0:Y:S04]  /*0860*/  @!P0 LDS R6, [R11] ;  /* 0x000000000b068984 */ /* 0x000e280000000800 */
[----:B------:R-:W1:Y:S04]  /*0870*/  @!P2 LDS R8, [R11+0x4] ;  /* 0x000004000b08a984 */ /* 0x000e680000000800 */
[----:B------:R-:W2:Y:S04]  /*0880*/  @!P1 LDS R10, [R11+0x8] ;  /* 0x000008000b0a9984 */ /* 0x000ea80000000800 */
[----:B------:R-:W3:Y:S01]  /*0890*/  @!P4 LDS R12, [R11+0xc] ;  /* 0x00000c000b0cc984 */ /* 0x000ee20000000800 */
[----:B0-----:R-:W-:-:S04]  /*08a0*/  @!P0 FADD R3, R3, R6 ;  /* 0x0000000603038221 */ /* 0x001fc80000000000 */
[----:B-1----:R-:W-:-:S04]  /*08b0*/  @!P2 FADD R3, R3, R8 ;  /* 0x000000080303a221 */ /* 0x002fc80000000000 */
[----:B--2---:R-:W-:-:S04]  /*08c0*/  @!P1 FADD R3, R3, R10 ;  /* 0x0000000a03039221 */ /* 0x004fc80000000000 */
[----:B---3--:R-:W-:-:S07]  /*08d0*/  @!P4 FADD R3, R3, R12 ;  /* 0x0000000c0303c221 */ /* 0x008fce0000000000 */
.L_x_3:
[----:B------:R-:W-:Y:S05]  /*08e0*/  @!P3 BRA `(.L_x_0) ;  /* 0x000000000074b947 */ /* 0x000fea0003800000 */
[----:B------:R-:W-:Y:S02]  /*08f0*/  ISETP.NE.AND P0, PT, R9, 0x1, PT ;  /* 0x000000010900780c */ /* 0x000fe40003f05270 */
[----:B------:R-:W-:-:S04]  /*0900*/  LOP3.LUT R5, R5, 0x1, RZ, 0xc0, !PT ;  /* 0x0000000105057812 */ /* 0x000fc800078ec0ff */
[----:B------:R-:W-:-:S07]  /*0910*/  ISETP.NE.U32.AND P2, PT, R5, 0x1, PT ;  /* 0x000000010500780c */ /* 0x000fce0003f45070 */
[----:B------:R-:W-:Y:S06]  /*0920*/  @!P0 BRA `(.L_x_4) ;  /* 0x0000000000408947 */ /* 0x000fec0003800000 */
[----:B------:R-:W-:-:S04]  /*0930*/  IMAD.IADD R8, R7, 0x1, R2 ;  /* 0x0000000107087824 */ /* 0x000fc800078e0202 */
[----:B------:R-:W-:-:S05]  /*0940*/  VIADD R5, R8, UR4 ;  /* 0x0000000408057c36 */ /* 0x000fca0008000000 */
[C---:B------:R-:W-:Y:S02]  /*0950*/  IADD3 R6, PT, PT, R5.reuse, 0x1, RZ ;  /* 0x0000000105067810 */ /* 0x040fe40007ffe0ff */
[C---:B------:R-:W-:Y:S02]  /*0960*/  ISETP.GE.AND P0, PT, R5.reuse, RZ, PT ;  /* 0x000000ff0500720c */ /* 0x040fe40003f06270 */
[----:B------:R-:W-:Y:S02]  /*0970*/  ISETP.GE.AND P1, PT, R6, RZ, PT ;  /* 0x000000ff0600720c */ /* 0x000fe40003f26270 */
[----:B------:R-:W-:Y:S01]  /*0980*/  ISETP.GE.OR P0, PT, R5, UR7, !P0 ;  /* 0x0000000705007c0c */ /* 0x000fe2000c706670 */
[----:B------:R-:W-:Y:S01]  /*0990*/  VIADD R5, R8, 0x1 ;  /* 0x0000000108057836 */ /* 0x000fe20000000000 */
[----:B------:R-:W-:Y:S02]  /*09a0*/  ISETP.GE.OR P1, PT, R6, UR7, !P1 ;  /* 0x0000000706007c0c */ /* 0x000fe4000cf26670 */
[----:B------:R-:W-:-:S02]  /*09b0*/  ISETP.GE.U32.OR P0, PT, R8, UR10, P0 ;  /* 0x0000000a08007c0c */ /* 0x000fc40008706470 */
[----:B------:R-:W-:Y:S01]  /*09c0*/  ISETP.GE.U32.OR P1, PT, R5, UR10, P1 ;  /* 0x0000000a05007c0c */ /* 0x000fe20008f26470 */
[C---:B------:R-:W-:Y:S02]  /*09d0*/  IMAD R5, R7.reuse, 0x4, R4 ;  /* 0x0000000407057824 */ /* 0x040fe400078e0204 */
[----:B------:R-:W-:-:S08]  /*09e0*/  VIADD R7, R7, 0x2 ;  /* 0x0000000207077836 */ /* 0x000fd00000000000 */
[----:B------:R-:W0:Y:S04]  /*09f0*/  @!P0 LDS R6, [R5] ;  /* 0x0000000005068984 */ /* 0x000e280000000800 */
[----:B------:R-:W1:Y:S01]  /*0a00*/  @!P1 LDS R8, [R5+0x4] ;  /* 0x0000040005089984 */ /* 0x000e620000000800 */
[----:B0-----:R-:W-:-:S04]  /*0a10*/  @!P0 FADD R3, R3, R6 ;  /* 0x0000000603038221 */ /* 0x001fc80000000000 */
[----:B-1----:R-:W-:-:S07]  /*0a20*/  @!P1 FADD R3, R3, R8 ;  /* 0x0000000803039221 */ /* 0x002fce0000000000 */
.L_x_4:
[----:B------:R-:W-:Y:S05]  /*0a30*/  @!P2 BRA `(.L_x_0) ;  /* 0x000000000020a947 */ /* 0x000fea0003800000 */
[----:B------:R-:W-:-:S04]  /*0a40*/  IMAD.IADD R2, R2, 0x1, R7 ;  /* 0x0000000102027824 */ /* 0x000fc800078e0207 */
[----:B------:R-:W-:-:S05]  /*0a50*/  VIADD R5, R2, UR4 ;  /* 0x0000000402057c36 */ /* 0x000fca0008000000 */
[----:B------:R-:W-:-:S04]  /*0a60*/  ISETP.GE.AND P0, PT, R5, RZ, PT ;  /* 0x000000ff0500720c */ /* 0x000fc80003f06270 */
[----:B------:R-:W-:-:S04]  /*0a70*/  ISETP.GE.OR P0, PT, R5, UR7, !P0 ;  /* 0x0000000705007c0c */ /* 0x000fc8000c706670 */
[----:B------:R-:W-:-:S13]  /*0a80*/  ISETP.GE.U32.OR P0, PT, R2, UR10, P0 ;  /* 0x0000000a02007c0c */ /* 0x000fda0008706470 */
[----:B------:R-:W-:-:S06]  /*0a90*/  @!P0 IMAD R4, R7, 0x4, R4 ;  /* 0x0000000407048824 */ /* 0x000fcc00078e0204 */
[----:B------:R-:W0:Y:S02]  /*0aa0*/  @!P0 LDS R4, [R4] ;  /* 0x0000000004048984 */ /* 0x000e240000000800 */
[----:B0-----:R-:W-:-:S07]  /*0ab0*/  @!P0 FADD R3, R3, R4 ;  /* 0x0000000403038221 */ /* 0x001fce0000000000 */
.L_x_0:
[----:B0-----:R-:W0:Y:S02]  /*0ac0*/  LDC.64 R4, c[0x0][0x388] ;  /* 0x0000e200ff047b82 */ /* 0x001e240000000a00 */
[----:B0-----:R-:W-:-:S05]  /*0ad0*/  IMAD.WIDE R4, R0, 0x4, R4 ;  /* 0x0000000400047825 */ /* 0x001fca00078e0204 */
[----:B------:R-:W-:Y:S01]  /*0ae0*/  STG.E desc[UR8][R4.64], R3 ;  /* 0x0000000304007986 */ /* 0x000fe2000c101908 */
[----:B------:R-:W-:Y:S05]  /*0af0*/  EXIT ;  /* 0x000000000000794d */ /* 0x000fea0003800000 */
.L_x_5:
[----:B------:R-:W-:-:S00]  /*0b00*/  BRA `(.L_x_5) ;  /* 0xfffffffc00fc7947 */ /* 0x000fc0000383ffff */
[----:B------:R-:W-:-:S00]  /*0b10*/  NOP ;  /* 0x0000000000007918 */ /* 0x000fc00000000000 */
        /* <DEDUP_REMOVED lines=14> */
.L_x_13:


//--------------------- .text._Z15windowSumDirectPKfPfii --------------------------
	.section	.text._Z15windowSumDirectPKfPfii,"ax",@progbits
	.align	128
        .global         _Z15windowSumDirectPKfPfii
        .type           _Z15windowSumDirectPKfPfii,@function
        .size           _Z15windowSumDirectPKfPfii,(.L_x_14 - _Z15windowSumDirectPKfPfii)
        .other          _Z15windowSumDirectPKfPfii,@"STO_CUDA_ENTRY STV_DEFAULT"
_Z15windowSumDirectPKfPfii:
.text._Z15windowSumDirectPKfPfii:
        /* <DEDUP_REMOVED lines=9> */
[----:B------:R-:W0:Y:S01]  /*0090*/  LDC R4, c[0x0][0x394] ;  /* 0x0000e500ff047b82 */ /* 0x000e220000000800 */
[----:B------:R-:W1:Y:S01]  /*00a0*/  LDCU.64 UR8, c[0x0][0x358] ;  /* 0x00006b00ff0877ac */ /* 0x000e620008000a00 */
[----:B------:R-:W-:Y:S01]  /*00b0*/  IMAD.MOV.U32 R0, RZ, RZ, RZ ;  /* 0x000000ffff007224 */ /* 0x000fe200078e00ff */
[C---:B0-----:R-:W-:Y:S02]  /*00c0*/  ISETP.GE.AND P0, PT, R4.reuse, -0x1, PT ;  /* 0xffffffff0400780c */ /* 0x041fe40003f06270 */
[----:B------:R-:W-:-:S11]  /*00d0*/  LEA.HI R4, R4, R4, RZ, 0x1 ;  /* 0x0000000404047211 */ /* 0x000fd600078f08ff */
[----:B-1----:R-:W-:Y:S05]  /*00e0*/  @!P0 BRA `(.L_x_6) ;  /* 0x0000000c00cc8947 */ /* 0x002fea0003800000 */
[----:B------:R-:W-:Y:S01]  /*00f0*/  SHF.R.S32.HI R6, RZ, 0x1, R4 ;  /* 0x00000001ff067819 */ /* 0x000fe20000011404 */
[----:B------:R-:W-:-:S03]  /*0100*/  IMAD.MOV.U32 R0, RZ, RZ, RZ ;  /* 0x000000ffff007224 */ /* 0x000fc600078e00ff */
[----:B------:R-:W-:Y:S01]  /*0110*/  IABS R5, R6 ;  /* 0x0000000600057213 */ /* 0x000fe20000000000 */
[----:B------:R-:W-:-:S04]  /*0120*/  IMAD.MOV R18, RZ, RZ, -R6 ;  /* 0x000000ffff127224 */ /* 0x000fc800078e0a06 */
[----:B------:R-:W-:-:S05]  /*0130*/  IMAD.IADD R4, R6, 0x1, R5 ;  /* 0x0000000106047824 */ /* 0x000fca00078e0205 */
[C---:B------:R-:W-:Y:S02]  /*0140*/  ISETP.GE.U32.AND P0, PT, R4.reuse, 0xf, PT ;  /* 0x0000000f0400780c */ /* 0x040fe40003f06070 */
[----:B------:R-:W-:-:S04]  /*0150*/  IADD3 R4, PT, PT, R4, 0x1, RZ ;  /* 0x0000000104047810 */ /* 0x000fc80007ffe0ff */
[----:B------:R-:W-:-:S07]  /*0160*/  LOP3.LUT R5, R4, 0xf, RZ, 0xc0, !PT ;  /* 0x0000000f04057812 */ /* 0x000fce00078ec0ff */
[----:B------:R-:W-:Y:S05]  /*0170*/  @!P0 BRA `(.L_x_7) ;  /* 0x0000000400ec8947 */ /* 0x000fea0003800000 */
[----:B------:R-:W-:Y:S01]  /*0180*/  LOP3.LUT R8, R4, 0xfffffff0, RZ, 0xc0, !PT ;  /* 0xfffffff004087812 */ /* 0x000fe200078ec0ff */
[----:B------:R-:W-:Y:S01]  /*0190*/  IMAD.MOV.U32 R0, RZ, RZ, RZ ;  /* 0x000000ffff007224 */ /* 0x000fe200078e00ff */
[----:B------:R-:W-:Y:S01]  /*01a0*/  IADD3 R7, PT, PT, -R6, 0x7, RZ ;  /* 0x0000000706077810 */ /* 0x000fe20007ffe1ff */
[----:B------:R-:W0:Y:S01]  /*01b0*/  LDCU UR6, c[0x0][0x390] ;  /* 0x00007200ff0677ac */ /* 0x000e220008000800 */
[----:B------:R-:W-:Y:S01]  /*01c0*/  IADD3 R6, PT, PT, R3, -R6, RZ ;  /* 0x8000000603067210 */ /* 0x000fe20007ffe0ff */
[----:B------:R-:W-:-:S07]  /*01d0*/  IMAD.MOV R8, RZ, RZ, -R8 ;  /* 0x000000ffff087224 */ /* 0x000fce00078e0a08 */
.L_x_8:
[C---:B0-----:R-:W-:Y:S02]  /*01e0*/  ISETP.GE.AND P1, PT, R6.reuse, UR6, PT ;  /* 0x0000000606007c0c */ /* 0x041fe4000bf26270 */
[C---:B------:R-:W-:Y:S02]  /*01f0*/  IADD3 R9, PT, PT, R6.reuse, 0x1, RZ ;  /* 0x0000000106097810 */ /* 0x040fe40007ffe0ff */
[----:B------:R-:W-:Y:S02]  /*0200*/  ISETP.LT.OR P1, PT, R6, RZ, P1 ;  /* 0x000000ff0600720c */ /* 0x000fe40000f21670 */
[----:B------:R-:W-:-:S04]  /*0210*/  ISETP.GE.AND P2, PT, R9, UR6, PT ;  /* 0x0000000609007c0c */ /* 0x000fc8000bf46270 */
[----:B------:R-:W-:-:S07]  /*0220*/  ISETP.LT.OR P2, PT, R9, RZ, P2 ;  /* 0x000000ff0900720c */ /* 0x000fce0001741670 */
[----:B------:R-:W0:Y:S08]  /*0230*/  @!P1 LDC.64 R10, c[0x0][0x380] ;  /* 0x0000e000ff0a9b82 */ /* 0x000e300000000a00 */
[----:B------:R-:W1:Y:S01]  /*0240*/  @!P2 LDC.64 R12, c[0x0][0x380] ;  /* 0x0000e000ff0cab82 */ /* 0x000e620000000a00 */
[----:B0-----:R-:W-:-:S06]  /*0250*/  @!P1 IMAD.WIDE.U32 R10, R6, 0x4, R10 ;  /* 0x00000004060a9825 */ /* 0x001fcc00078e000a */
[----:B------:R-:W2:Y:S01]  /*0260*/  @!P1 LDG.E R11, desc[UR8][R10.64] ;  /* 0x000000080a0b9981 */ /* 0x000ea2000c1e1900 */
[----:B-1----:R-:W-:-:S05]  /*0270*/  @!P2 IMAD.WIDE.U32 R12, R9, 0x4, R12 ;  /* 0x00000004090ca825 */ /* 0x002fca00078e000c */
[----:B------:R0:W3:Y:S01]  /*0280*/  @!P2 LDG.E R15, desc[UR8][R12.64] ;  /* 0x000000080c0fa981 */ /* 0x0000e2000c1e1900 */
[C---:B------:R-:W-:Y:S02]  /*0290*/  VIADD R29, R6.reuse, 0x2 ;  /* 0x00000002061d7836 */ /* 0x040fe40000000000 */
[----:B------:R-:W-:-:S03]  /*02a0*/  VIADD R24, R6, 0x3 ;  /* 0x0000000306187836 */ /* 0x000fc60000000000 */
[C---:B------:R-:W-:Y:S02]  /*02b0*/  ISETP.GE.AND P0, PT, R29.reuse, UR6, PT ;  /* 0x000000061d007c0c */ /* 0x040fe4000bf06270 */
[----:B------:R-:W-:Y:S02]  /*02c0*/  IADD3 R22, PT, PT, R6, 0x4, RZ ;  /* 0x0000000406167810 */ /* 0x000fe40007ffe0ff */
[----:B------:R-:W-:Y:S02]  /*02d0*/  ISETP.LT.OR P0, PT, R29, RZ, P0 ;  /* 0x000000ff1d00720c */ /* 0x000fe40000701670 */
[----:B------:R-:W-:Y:S01]  /*02e0*/  ISETP.GE.AND P3, PT, R24, UR6, PT ;  /* 0x0000000618007c0c */ /* 0x000fe2000bf66270 */
[----:B------:R-:W-:Y:S01]  /*02f0*/  VIADD R9, R6, 0x5 ;  /* 0x0000000506097836 */ /* 0x000fe20000000000 */
[----:B------:R-:W-:Y:S02]  /*0300*/  ISETP.GE.AND P6, PT, R22, UR6, PT ;  /* 0x0000000616007c0c */ /* 0x000fe4000bfc6270 */
[----:B------:R-:W-:Y:S01]  /*0310*/  ISETP.LT.OR P3, PT, R24, RZ, P3 ;  /* 0x000000ff1800720c */ /* 0x000fe20001f61670 */
[----:B------:R-:W-:Y:S01]  /*0320*/  VIADD R23, R6, 0x6 ;  /* 0x0000000606177836 */ /* 0x000fe20000000000 */
[----:B------:R-:W-:-:S02]  /*0330*/  ISETP.GE.AND P4, PT, R9, UR6, PT ;  /* 0x0000000609007c0c */ /* 0x000fc4000bf86270 */
[----:B------:R-:W-:Y:S02]  /*0340*/  ISETP.LT.OR P6, PT, R22, RZ, P6 ;  /* 0x000000ff1600720c */ /* 0x000fe400037c1670 */
[----:B------:R-:W-:Y:S01]  /*0350*/  ISETP.GE.AND P5, PT, R23, UR6, PT ;  /* 0x0000000617007c0c */ /* 0x000fe2000bfa6270 */
[----:B0-----:R-:W0:Y:S01]  /*0360*/  @!P0 LDC.64 R12, c[0x0][0x380] ;  /* 0x0000e000ff0c8b82 */ /* 0x001e220000000a00 */
[----:B------:R-:W-:Y:S02]  /*0370*/  ISETP.LT.OR P4, PT, R9, RZ, P4 ;  /* 0x000000ff0900720c */ /* 0x000fe40002781670 */
[C---:B------:R-:W-:Y:S02]  /*0380*/  IADD3 R25, PT, PT, R6.reuse, 0x7, RZ ;  /* 0x0000000706197810 */ /* 0x040fe40007ffe0ff */
[----:B------:R-:W-:Y:S01]  /*0390*/  ISETP.LT.OR P5, PT, R23, RZ, P5 ;  /* 0x000000ff1700720c */ /* 0x000fe20002fa1670 */
[----:B------:R-:W-:Y:S02]  /*03a0*/  VIADD R27, R6, 0x8 ;  /* 0x00000008061b7836 */ /* 0x000fe40000000000 */
[----:B------:R-:W1:Y:S08]  /*03b0*/  @!P3 LDC.64 R18, c[0x0][0x380] ;  /* 0x0000e000ff12bb82 */ /* 0x000e700000000a00 */
[----:B------:R-:W4:Y:S01]  /*03c0*/  @!P6 LDC.64 R20, c[0x0][0x380] ;  /* 0x0000e000ff14eb82 */ /* 0x000f220000000a00 */
[----:B0-----:R-:W-:-:S06]  /*03d0*/  @!P0 IMAD.WIDE.U32 R28, R29, 0x4, R12 ;  /* 0x000000041d1c8825 */ /* 0x001fcc00078e000c */
[----:B------:R-:W5:Y:S01]  /*03e0*/  @!P0 LDG.E R29, desc[UR8][R28.64] ;  /* 0x000000081c1d8981 */ /* 0x000f62000c1e1900 */
[----:B-1----:R-:W-:-:S06]  /*03f0*/  @!P3 IMAD.WIDE.U32 R18, R24, 0x4, R18 ;  /* 0x000000041812b825 */ /* 0x002fcc00078e0012 */
[----:B------:R-:W5:Y:S01]  /*0400*/  @!P3 LDG.E R19, desc[UR8][R18.64] ;  /* 0x000000081213b981 */ /* 0x000f62000c1e1900 */
[----:B----4-:R-:W-:-:S06]  /*0410*/  @!P6 IMAD.WIDE.U32 R20, R22, 0x4, R20 ;  /* 0x000000041614e825 */ /* 0x010fcc00078e0014 */
[----:B------:R-:W4:Y:S01]  /*0420*/  @!P6 LDG.E R21, desc[UR8][R20.64] ;  /* 0x000000081415e981 */ /* 0x000f22000c1e1900 */
[----:B--2---:R-:W-:Y:S01]  /*0430*/  @!P1 FADD R0, R0, R11 ;  /* 0x0000000b00009221 */ /* 0x004fe20000000000 */
[C---:B------:R-:W-:Y:S01]  /*0440*/  ISETP.GE.AND P1, PT, R25.reuse, UR6, PT ;  /* 0x0000000619007c0c */ /* 0x040fe2000bf26270 */
[----:B------:R-:W0:Y:S02]  /*0450*/  @!P4 LDC.64 R10, c[0x0][0x380] ;  /* 0x0000e000ff0acb82 */ /* 0x000e240000000a00 */
[----:B---3--:R-:W-:Y:S01]  /*0460*/  @!P2 FADD R0, R0, R15 ;  /* 0x0000000f0000a221 */ /* 0x008fe20000000000 */
[----:B------:R-:W-:Y:S02]  /*0470*/  ISETP.LT.OR P2, PT, R25, RZ, P1 ;  /* 0x000000ff1900720c */ /* 0x000fe40000f41670 */
[----:B------:R-:W-:-:S03]  /*0480*/  ISETP.GE.AND P1, PT, R27, UR6, PT ;  /* 0x000000061b007c0c */ /* 0x000fc6000bf26270 */
[----:B------:R-:W1:Y:S01]  /*0490*/  @!P5 LDC.64 R14, c[0x0][0x380] ;  /* 0x0000e000ff0edb82 */ /* 0x000e620000000a00 */
[----:B------:R-:W-:-:S07]  /*04a0*/  ISETP.LT.OR P1, PT, R27, RZ, P1 ;  /* 0x000000ff1b00720c */ /* 0x000fce0000f21670 */
[----:B------:R-:W2:Y:S08]  /*04b0*/  @!P2 LDC.64 R16, c[0x0][0x380] ;  /* 0x0000e000ff10ab82 */ /* 0x000eb00000000a00 */
[----:B------:R-:W3:Y:S01]  /*04c0*/  @!P1 LDC.64 R12, c[0x0][0x380] ;  /* 0x0000e000ff0c9b82 */ /* 0x000ee20000000a00 */
[----:B0-----:R-:W-:-:S04]  /*04d0*/  @!P4 IMAD.WIDE.U32 R10, R9, 0x4, R10 ;  /* 0x00000004090ac825 */ /* 0x001fc800078e000a */
[----:B-1----:R-:W-:Y:S02]  /*04e0*/  @!P5 IMAD.WIDE.U32 R14, R23, 0x4, R14 ;  /* 0x00000004170ed825 */ /* 0x002fe400078e000e */
[----:B------:R-:W4:Y:S04]  /*04f0*/  @!P4 LDG.E R11, desc[UR8][R10.64] ;  /* 0x000000080a0bc981 */ /* 0x000f28000c1e1900 */
[----:B------:R-:W4:Y:S01]  /*0500*/  @!P5 LDG.E R15, desc[UR8][R14.64] ;  /* 0x000000080e0fd981 */ /* 0x000f22000c1e1900 */
[----:B--2---:R-:W-:-:S06]  /*0510*/  @!P2 IMAD.WIDE.U32 R16, R25, 0x4, R16 ;  /* 0x000000041910a825 */ /* 0x004fcc00078e0010 */
[----:B------:R-:W2:Y:S01]  /*0520*/  @!P2 LDG.E R17, desc[UR8][R16.64] ;  /* 0x000000081011a981 */ /* 0x000ea2000c1e1900 */
[----:B---3--:R-:W-:-:S06]  /*0530*/  @!P1 IMAD.WIDE.U32 R12, R27, 0x4, R12 ;  /* 0x000000041b0c9825 */ /* 0x008fcc00078e000c */
[----:B------:R-:W3:Y:S01]  /*0540*/  @!P1 LDG.E R13, desc[UR8][R12.64] ;  /* 0x000000080c0d9981 */ /* 0x000ee2000c1e1900 */
[----:B------:R-:W-:Y:S02]  /*0550*/  VIADD R26, R6, 0x9 ;  /* 0x00000009061a7836 */ /* 0x000fe40000000000 */
[----:B-----5:R-:W-:Y:S01]  /*0560*/  @!P0 FADD R0, R0, R29 ;  /* 0x0000001d00008221 */ /* 0x020fe20000000000 */
[----:B------:R-:W-:Y:S02]  /*0570*/  IADD3 R24, PT, PT, R6, 0xa, RZ ;  /* 0x0000000a06187810 */ /* 0x000fe40007ffe0ff */
[----:B------:R-:W-:Y:S01]  /*0580*/  ISETP.GE.AND P0, PT, R26, UR6, PT ;  /* 0x000000061a007c0c */ /* 0x000fe2000bf06270 */
[----:B------:R-:W-:Y:S01]  /*0590*/  @!P3 FADD R0, R0, R19 ;  /* 0x000000130000b221 */ /* 0x000fe20000000000 */
[----:B------:R-:W-:Y:S02]  /*05a0*/  VIADD R22, R6, 0xb ;  /* 0x0000000b06167836 */ /* 0x000fe40000000000 */
[----:B------:R-:W-:-:S02]  /*05b0*/  ISETP.LT.OR P0, PT, R26, RZ, P0 ;  /* 0x000000ff1a00720c */ /* 0x000fc40000701670 */
[----:B------:R-:W-:Y:S01]  /*05c0*/  ISETP.GE.AND P3, PT, R24, UR6, PT ;  /* 0x0000000618007c0c */ /* 0x000fe2000bf66270 */
[----:B----4-:R-:W-:Y:S01]  /*05d0*/  @!P6 FADD R0, R0, R21 ;  /* 0x000000150000e221 */ /* 0x010fe20000000000 */
[----:B------:R-:W-:Y:S02]  /*05e0*/  VIADD R9, R6, 0xc ;  /* 0x0000000c06097836 */ /* 0x000fe40000000000 */
[----:B------:R-:W-:Y:S02]  /*05f0*/  ISETP.LT.OR P3, PT, R24, RZ, P3 ;  /* 0x000000ff1800720c */ /* 0x000fe40001f61670 */
[----:B------:R-:W-:Y:S02]  /*0600*/  ISETP.GE.AND P6, PT, R22, UR6, PT ;  /* 0x0000000616007c0c */ /* 0x000fe4000bfc6270 */
[C---:B------:R-:W-:Y:S01]  /*0610*/  IADD3 R23, PT, PT, R6.reuse, 0xd, RZ ;  /* 0x0000000d06177810 */ /* 0x040fe20007ffe0ff */
[C---:B------:R-:W-:Y:S02]  /*0620*/  VIADD R25, R6.reuse, 0xe ;  /* 0x0000000e06197836 */ /* 0x040fe40000000000 */
[----:B------:R-:W0:Y:S01]  /*0630*/  @!P0 LDC.64 R28, c[0x0][0x380] ;  /* 0x0000e000ff1c8b82 */ /* 0x000e220000000a00 */
[----:B------:R-:W-:-:S07]  /*0640*/  VIADD R27, R6, 0xf ;  /* 0x0000000f061b7836 */ /* 0x000fce0000000000 */
[----:B------:R-:W1:Y:S01]  /*0650*/  @!P3 LDC.64 R18, c[0x0][0x380] ;  /* 0x0000e000ff12bb82 */ /* 0x000e620000000a00 */
[----:B0-----:R-:W-:-:S06]  /*0660*/  @!P0 IMAD.WIDE.U32 R28, R26, 0x4, R28 ;  /* 0x000000041a1c8825 */ /* 0x001fcc00078e001c */
[----:B------:R-:W4:Y:S01]  /*0670*/  @!P0 LDG.E R29, desc[UR8][R28.64] ;  /* 0x000000081c1d8981 */ /* 0x000f22000c1e1900 */
[----:B-1----:R-:W-:-:S06]  /*0680*/  @!P3 IMAD.WIDE.U32 R18, R24, 0x4, R18 ;  /* 0x000000041812b825 */ /* 0x002fcc00078e0012 */
[----:B------:R-:W5:Y:S01]  /*0690*/  @!P3 LDG.E R19, desc[UR8][R18.64] ;  /* 0x000000081213b981 */ /* 0x000f62000c1e1900 */
[----:B------:R-:W-:Y:S01]  /*06a0*/  @!P4 FADD R0, R0, R11 ;  /* 0x0000000b0000c221 */ /* 0x000fe20000000000 */
[----:B------:R-:W-:-:S03]  /*06b0*/  ISETP.GE.AND P4, PT, R9, UR6, PT ;  /* 0x0000000609007c0c */ /* 0x000fc6000bf86270 */
[----:B------:R-:W-:Y:S01]  /*06c0*/  @!P5 FADD R0, R0, R15 ;  /* 0x0000000f0000d221 */ /* 0x000fe20000000000 */
[----:B------:R-:W-:Y:S02]  /*06d0*/  ISETP.LT.OR P5, PT, R22, RZ, P6 ;  /* 0x000000ff1600720c */ /* 0x000fe400037a1670 */
[----:B------:R-:W-:Y:S02]  /*06e0*/  ISETP.GE.AND P6, PT, R23, UR6, PT ;  /* 0x0000000617007c0c */ /* 0x000fe4000bfc6270 */
[----:B------:R-:W-:Y:S02]  /*06f0*/  ISETP.LT.OR P4, PT, R9, RZ, P4 ;  /* 0x000000ff0900720c */ /* 0x000fe40002781670 */
[----:B------:R-:W-:Y:S01]  /*0700*/  ISETP.LT.OR P6, PT, R23, RZ, P6 ;  /* 0x000000ff1700720c */ /* 0x000fe200037c1670 */
[----:B--2---:R-:W-:Y:S01]  /*0710*/  @!P2 FADD R0, R0, R17 ;  /* 0x000000110000a221 */ /* 0x004fe20000000000 */
[----:B------:R-:W-:-:S05]  /*0720*/  ISETP.GE.AND P2, PT, R25, UR6, PT ;  /* 0x0000000619007c0c */ /* 0x000fca000bf46270 */
[----:B------:R-:W0:Y:S01]  /*0730*/  @!P5 LDC.64 R20, c[0x0][0x380] ;  /* 0x0000e000ff14db82 */ /* 0x000e220000000a00 */
[----:B------:R-:W-:Y:S01]  /*0740*/  ISETP.LT.OR P2, PT, R25, RZ, P2 ;  /* 0x000000ff1900720c */ /* 0x000fe20001741670 */
[----:B---3--:R-:W-:Y:S01]  /*0750*/  @!P1 FADD R0, R0, R13 ;  /* 0x0000000d00009221 */ /* 0x008fe20000000000 */
[----:B------:R-:W-:-:S05]  /*0760*/  ISETP.GE.AND P1, PT, R27, UR6, PT ;  /* 0x000000061b007c0c */ /* 0x000fca000bf26270 */
[----:B------:R-:W1:Y:S01]  /*0770*/  @!P4 LDC.64 R16, c[0x0][0x380] ;  /* 0x0000e000ff10cb82 */ /* 0x000e620000000a00 */
[----:B------:R-:W-:-:S07]  /*0780*/  ISETP.LT.OR P1, PT, R27, RZ, P1 ;  /* 0x000000ff1b00720c */ /* 0x000fce0000f21670 */
[----:B------:R-:W2:Y:S08]  /*0790*/  @!P6 LDC.64 R14, c[0x0][0x380] ;  /* 0x0000e000ff0eeb82 */ /* 0x000eb00000000a00 */
[----:B------:R-:W3:Y:S08]  /*07a0*/  @!P2 LDC.64 R12, c[0x0][0x380] ;  /* 0x0000e000ff0cab82 */ /* 0x000ef00000000a00 */
[----:B------:R-:W4:Y:S01]  /*07b0*/  @!P1 LDC.64 R10, c[0x0][0x380] ;  /* 0x0000e000ff0a9b82 */ /* 0x000f220000000a00 */
[----:B0-----:R-:W-:-:S04]  /*07c0*/  @!P5 IMAD.WIDE.U32 R20, R22, 0x4, R20 ;  /* 0x000000041614d825 */ /* 0x001fc800078e0014 */
[----:B-1----:R-:W-:Y:S02]  /*07d0*/  @!P4 IMAD.WIDE.U32 R16, R9, 0x4, R16 ;  /* 0x000000040910c825 */ /* 0x002fe400078e0010 */
[----:B------:R-:W5:Y:S02]  /*07e0*/  @!P5 LDG.E R21, desc[UR8][R20.64] ;  /* 0x000000081415d981 */ /* 0x000f64000c1e1900 */
[----:B--2---:R-:W-:Y:S02]  /*07f0*/  @!P6 IMAD.WIDE.U32 R14, R23, 0x4, R14 ;  /* 0x00000004170ee825 */ /* 0x004fe400078e000e */
[----:B------:R-:W2:Y:S04]  /*0800*/  @!P4 LDG.E R17, desc[UR8][R16.64] ;  /* 0x000000081011c981 */ /* 0x000ea8000c1e1900 */
[----:B------:R-:W2:Y:S01]  /*0810*/  @!P6 LDG.E R15, desc[UR8][R14.64] ;  /* 0x000000080e0fe981 */ /* 0x000ea2000c1e1900 */
[----:B---3--:R-:W-:-:S06]  /*0820*/  @!P2 IMAD.WIDE.U32 R12, R25, 0x4, R12 ;  /* 0x00000004190ca825 */ /* 0x008fcc00078e000c */
[----:B------:R-:W3:Y:S01]  /*0830*/  @!P2 LDG.E R13, desc[UR8][R12.64] ;  /* 0x000000080c0da981 */ /* 0x000ee2000c1e1900 */
[----:B----4-:R-:W-:-:S06]  /*0840*/  @!P1 IMAD.WIDE.U32 R10, R27, 0x4, R10 ;  /* 0x000000041b0a9825 */ /* 0x010fcc00078e000a */
[----:B------:R-:W4:Y:S01]  /*0850*/  @!P1 LDG.E R11, desc[UR8][R10.64] ;  /* 0x000000080a0b9981 */ /* 0x000f22000c1e1900 */
[----:B------:R-:W-:Y:S01]  /*0860*/  @!P0 FADD R0, R0, R29 ;  /* 0x0000001d00008221 */ /* 0x000fe20000000000 */
[----:B------:R-:W-:-:S03]  /*0870*/  IADD3 R8, PT, PT, R8, 0x10, RZ ;  /* 0x0000001008087810 */ /* 0x000fc60007ffe0ff */
[----:B-----5:R-:W-:Y:S01]  /*0880*/  @!P3 FADD R0, R0, R19 ;  /* 0x000000130000b221 */ /* 0x020fe20000000000 */
[----:B------:R-:W-:Y:S01]  /*0890*/  ISETP.NE.AND P0, PT, R8, RZ, PT ;  /* 0x000000ff0800720c */ /* 0x000fe20003f05270 */
[----:B------:R-:W-:Y:S02]  /*08a0*/  VIADD R7, R7, 0x10 ;  /* 0x0000001007077836 */ /* 0x000fe40000000000 */
[----:B------:R-:W-:Y:S02]  /*08b0*/  VIADD R6, R6, 0x10 ;  /* 0x0000001006067836 */ /* 0x000fe40000000000 */
[----:B------:R-:W-:-:S04]  /*08c0*/  @!P5 FADD R0, R0, R21 ;  /* 0x000000150000d221 */ /* 0x000fc80000000000 */
[----:B--2---:R-:W-:-:S04]  /*08d0*/  @!P4 FADD R0, R0, R17 ;  /* 0x000000110000c221 */ /* 0x004fc80000000000 */
[----:B------:R-:W-:-:S04]  /*08e0*/  @!P6 FADD R0, R0, R15 ;  /* 0x0000000f0000e221 */ /* 0x000fc80000000000 */
[----:B---3--:R-:W-:-:S04]  /*08f0*/  @!P2 FADD R0, R0, R13 ;  /* 0x0000000d0000a221 */ /* 0x008fc80000000000 */
[----:B----4-:R-:W-:Y:S01]  /*0900*/  @!P1 FADD R0, R0, R11 ;  /* 0x0000000b00009221 */ /* 0x010fe20000000000 */
[----:B------:R-:W-:Y:S06]  /*0910*/  @P0 BRA `(.L_x_8) ;  /* 0xfffffff800300947 */ /* 0x000fec000383ffff */
[----:B------:R-:W-:-:S07]  /*0920*/  IADD3 R18, PT, PT, R7, -0x7, RZ ;  /* 0xfffffff907127810 */ /* 0x000fce0007ffe0ff */
.L_x_7:
[----:B------:R-:W-:-:S13]  /*0930*/  ISETP.NE.AND P0, PT, R5, RZ, PT ;  /* 0x000000ff0500720c */ /* 0x000fda0003f05270 */
[----:B------:R-:W-:Y:S05]  /*0940*/  @!P0 BRA `(.L_x_6) ;  /* 0x0000000400b48947 */ /* 0x000fea0003800000 */
[----:B------:R-:W-:Y:S02]  /*0950*/  ISETP.GE.U32.AND P0, PT, R5, 0x8, PT ;  /* 0x000000080500780c */ /* 0x000fe40003f06070 */
[----:B------:R-:W-:-:S04]  /*0960*/  LOP3.LUT R20, R4, 0x7, RZ, 0xc0, !PT ;  /* 0x0000000704147812 */ /* 0x000fc800078ec0ff */
[----:B------:R-:W-:-:S07]  /*0970*/  ISETP.NE.AND P6, PT, R20, RZ, PT ;  /* 0x000000ff1400720c */ /* 0x000fce0003fc5270 */
[----:B------:R-:W-:Y:S06]  /*0980*/  @!P0 BRA `(.L_x_9) ;  /* 0x0000000000e48947 */ /* 0x000fec0003800000 */
[----:B------:R-:W-:-:S04]  /*0990*/  IMAD.IADD R5, R3, 0x1, R18 ;  /* 0x0000000103057824 */ /* 0x000fc800078e0212 */
[C---:B------:R-:W-:Y:S01]  /*09a0*/  VIADD R11, R5.reuse, 0x1 ;  /* 0x00000001050b7836 */ /* 0x040fe20000000000 */
[----:B------:R-:W-:-:S04]  /*09b0*/  ISETP.GE.AND P1, PT, R5, UR6, PT ;  /* 0x0000000605007c0c */ /* 0x000fc8000bf26270 */
[----:B------:R-:W-:Y:S02]  /*09c0*/  ISETP.LT.OR P1, PT, R5, RZ, P1 ;  /* 0x000000ff0500720c */ /* 0x000fe40000f21670 */
[----:B------:R-:W-:-:S04]  /*09d0*/  ISETP.GE.AND P4, PT, R11, UR6, PT ;  /* 0x000000060b007c0c */ /* 0x000fc8000bf86270 */
[----:B------:R-:W-:-:S07]  /*09e0*/  ISETP.LT.OR P4, PT, R11, RZ, P4 ;  /* 0x000000ff0b00720c */ /* 0x000fce0002781670 */
[----:B------:R-:W0:Y:S08]  /*09f0*/  @!P1 LDC.64 R6, c[0x0][0x380] ;  /* 0x0000e000ff069b82 */ /* 0x000e300000000a00 */
[----:B------:R-:W1:Y:S01]  /*0a00*/  @!P4 LDC.64 R8, c[0x0][0x380] ;  /* 0x0000e000ff08cb82 */ /* 0x000e620000000a00 */
[----:B0-----:R-:W-:-:S06]  /*0a10*/  @!P1 IMAD.WIDE.U32 R6, R5, 0x4, R6 ;  /* 0x0000000405069825 */ /* 0x001fcc00078e0006 */
[----:B------:R-:W2:Y:S01]  /*0a20*/  @!P1 LDG.E R7, desc[UR8][R6.64] ;  /* 0x0000000806079981 */ /* 0x000ea2000c1e1900 */
[----:B-1----:R-:W-:-:S06]  /*0a30*/  @!P4 IMAD.WIDE.U32 R8, R11, 0x4, R8 ;  /* 0x000000040b08c825 */ /* 0x002fcc00078e0008 */
[----:B------:R-:W3:Y:S01]  /*0a40*/  @!P4 LDG.E R9, desc[UR8][R8.64] ;  /* 0x000000080809c981 */ /* 0x000ee2000c1e1900 */
[C---:B------:R-:W-:Y:S01]  /*0a50*/  IADD3 R25, PT, PT, R5.reuse, 0x2, RZ ;  /* 0x0000000205197810 */ /* 0x040fe20007ffe0ff */
[C---:B------:R-:W-:Y:S01]  /*0a60*/  VIADD R27, R5.reuse, 0x3 ;  /* 0x00000003051b7836 */ /* 0x040fe20000000000 */
[C---:B------:R-:W-:Y:S01]  /*0a70*/  IADD3 R21, PT, PT, R5.reuse, 0x5, RZ ;  /* 0x0000000505157810 */ /* 0x040fe20007ffe0ff */
[----:B------:R-:W-:Y:S01]  /*0a80*/  VIADD R23, R5, 0x4 ;  /* 0x0000000405177836 */ /* 0x000fe20000000000 */
[----:B------:R-:W-:Y:S01]  /*0a90*/  ISETP.GE.AND P0, PT, R25, UR6, PT ;  /* 0x0000000619007c0c */ /* 0x000fe2000bf06270 */
[----:B------:R-:W-:Y:S01]  /*0aa0*/  VIADD R19, R5, 0x6 ;  /* 0x0000000605137836 */ /* 0x000fe20000000000 */
[----:B------:R-:W-:Y:S01]  /*0ab0*/  ISETP.GE.AND P3, PT, R27, UR6, PT ;  /* 0x000000061b007c0c */ /* 0x000fe2000bf66270 */
[----:B------:R-:W-:Y:S01]  /*0ac0*/  VIADD R5, R5, 0x7 ;  /* 0x0000000705057836 */ /* 0x000fe20000000000 */
[----:B------:R-:W-:Y:S02]  /*0ad0*/  ISETP.LT.OR P0, PT, R25, RZ, P0 ;  /* 0x000000ff1900720c */ /* 0x000fe40000701670 */
[----:B------:R-:W-:-:S02]  /*0ae0*/  ISETP.GE.AND P2, PT, R23, UR6, PT ;  /* 0x0000000617007c0c */ /* 0x000fc4000bf46270 */
[----:B------:R-:W-:Y:S02]  /*0af0*/  ISETP.LT.OR P3, PT, R27, RZ, P3 ;  /* 0x000000ff1b00720c */ /* 0x000fe40001f61670 */
[----:B------:R-:W-:Y:S02]  /*0b00*/  ISETP.GE.AND P5, PT, R21, UR6, PT ;  /* 0x0000000615007c0c */ /* 0x000fe4000bfa6270 */
[----:B------:R-:W-:Y:S02]  /*0b10*/  ISETP.LT.OR P2, PT, R23, RZ, P2 ;  /* 0x000000ff1700720c */ /* 0x000fe40001741670 */
[----:B------:R-:W-:-:S03]  /*0b20*/  ISETP.LT.OR P5, PT, R21, RZ, P5 ;  /* 0x000000ff1500720c */ /* 0x000fc60002fa1670 */
[----:B------:R-:W0:Y:S08]  /*0b30*/  @!P0 LDC.64 R16, c[0x0][0x380] ;  /* 0x0000e000ff108b82 */ /* 0x000e300000000a00 */
        /* <DEDUP_REMOVED lines=10> */
[----:B------:R-:W0:Y:S03]  /*0be0*/  @!P5 LDC.64 R6, c[0x0][0x380] ;  /* 0x0000e000ff06db82 */ /* 0x000e260000000a00 */
[----:B------:R-:W-:Y:S01]  /*0bf0*/  ISETP.LT.OR P1, PT, R19, RZ, P1 ;  /* 0x000000ff1300720c */ /* 0x000fe20000f21670 */
[----:B---3--:R-:W-:Y:S01]  /*0c00*/  @!P4 FADD R0, R0, R9 ;  /* 0x000000090000c221 */ /* 0x008fe20000000000 */
[----:B------:R-:W-:-:S04]  /*0c10*/  ISETP.GE.AND P4, PT, R5, UR6, PT ;  /* 0x0000000605007c0c */ /* 0x000fc8000bf86270 */
[----:B------:R-:W-:-:S07]  /*0c20*/  ISETP.LT.OR P4, PT, R5, RZ, P4 ;  /* 0x000000ff0500720c */ /* 0x000fce0002781670 */
[----:B------:R-:W1:Y:S08]  /*0c30*/  @!P1 LDC.64 R8, c[0x0][0x380] ;  /* 0x0000e000ff089b82 */ /* 0x000e700000000a00 */
[----:B------:R-:W2:Y:S01]  /*0c40*/  @!P4 LDC.64 R10, c[0x0][0x380] ;  /* 0x0000e000ff0acb82 */ /* 0x000ea20000000a00 */
[----:B0-----:R-:W-:-:S06]  /*0c50*/  @!P5 IMAD.WIDE.U32 R6, R21, 0x4, R6 ;  /* 0x000000041506d825 */ /* 0x001fcc00078e0006 */
[----:B------:R-:W3:Y:S01]  /*0c60*/  @!P5 LDG.E R7, desc[UR8][R6.64] ;  /* 0x000000080607d981 */ /* 0x000ee2000c1e1900 */
[----:B-1----:R-:W-:-:S06]  /*0c70*/  @!P1 IMAD.WIDE.U32 R8, R19, 0x4, R8 ;  /* 0x0000000413089825 */ /* 0x002fcc00078e0008 */
[----:B------:R-:W3:Y:S01]  /*0c80*/  @!P1 LDG.E R9, desc[UR8][R8.64] ;  /* 0x0000000808099981 */ /* 0x000ee2000c1e1900 */
[----:B--2---:R-:W-:-:S06]  /*0c90*/  @!P4 IMAD.WIDE.U32 R10, R5, 0x4, R10 ;  /* 0x00000004050ac825 */ /* 0x004fcc00078e000a */
[----:B------:R-:W2:Y:S01]  /*0ca0*/  @!P4 LDG.E R11, desc[UR8][R10.64] ;  /* 0x000000080a0bc981 */ /* 0x000ea2000c1e1900 */
[----:B-----5:R-:W-:-:S04]  /*0cb0*/  @!P0 FADD R0, R0, R17 ;  /* 0x0000001100008221 */ /* 0x020fc80000000000 */
[----:B------:R-:W-:-:S04]  /*0cc0*/  @!P3 FADD R0, R0, R15 ;  /* 0x0000000f0000b221 */ /* 0x000fc80000000000 */
[----:B----4-:R-:W-:Y:S01]  /*0cd0*/  @!P2 FADD R0, R0, R13 ;  /* 0x0000000d0000a221 */ /* 0x010fe20000000000 */
[----:B------:R-:W-:-:S03]  /*0ce0*/  IADD3 R18, PT, PT, R18, 0x8, RZ ;  /* 0x0000000812127810 */ /* 0x000fc60007ffe0ff */
[----:B---3--:R-:W-:-:S04]  /*0cf0*/  @!P5 FADD R0, R0, R7 ;  /* 0x000000070000d221 */ /* 0x008fc80000000000 */
[----:B------:R-:W-:-:S04]  /*0d00*/  @!P1 FADD R0, R0, R9 ;  /* 0x0000000900009221 */ /* 0x000fc80000000000 */
[----:B--2---:R-:W-:-:S07]  /*0d10*/  @!P4 FADD R0, R0, R11 ;  /* 0x0000000b0000c221 */ /* 0x004fce0000000000 */
.L_x_9:
[----:B------:R-:W-:Y:S05]  /*0d20*/  @!P6 BRA `(.L_x_6) ;  /* 0x0000000000bce947 */ /* 0x000fea0003800000 */
[----:B------:R-:W-:Y:S02]  /*0d30*/  ISETP.GE.U32.AND P0, PT, R20, 0x4, PT ;  /* 0x000000041400780c */ /* 0x000fe40003f06070 */
[----:B------:R-:W-:-:S04]  /*0d40*/  LOP3.LUT R6, R4, 0x3, RZ, 0xc0, !PT ;  /* 0x0000000304067812 */ /* 0x000fc800078ec0ff */
[----:B------:R-:W-:-:S07]  /*0d50*/  ISETP.NE.AND P3, PT, R6, RZ, PT ;  /* 0x000000ff0600720c */ /* 0x000fce0003f65270 */
[----:B------:R-:W-:Y:S06]  /*0d60*/  @!P0 BRA `(.L_x_10) ;  /* 0x0000000000748947 */ /* 0x000fec0003800000 */
[----:B------:R-:W-:-:S04]  /*0d70*/  IMAD.IADD R19, R3, 0x1, R18 ;  /* 0x0000000103137824 */ /* 0x000fc800078e0212 */
[C---:B------:R-:W-:Y:S01]  /*0d80*/  VIADD R7, R19.reuse, 0x1 ;  /* 0x0000000113077836 */ /* 0x040fe20000000000 */
[C---:B------:R-:W-:Y:S01]  /*0d90*/  ISETP.GE.AND P0, PT, R19.reuse, UR6, PT ;  /* 0x0000000613007c0c */ /* 0x040fe2000bf06270 */
[C---:B------:R-:W-:Y:S01]  /*0da0*/  VIADD R17, R19.reuse, 0x3 ;  /* 0x0000000313117836 */ /* 0x040fe20000000000 */
[C---:B------:R-:W-:Y:S02]  /*0db0*/  IADD3 R15, PT, PT, R19.reuse, 0x2, RZ ;  /* 0x00000002130f7810 */ /* 0x040fe40007ffe0ff */
[----:B------:R-:W-:Y:S02]  /*0dc0*/  ISETP.LT.OR P0, PT, R19, RZ, P0 ;  /* 0x000000ff1300720c */ /* 0x000fe40000701670 */
[----:B------:R-:W-:Y:S02]  /*0dd0*/  ISETP.GE.AND P1, PT, R7, UR6, PT ;  /* 0x0000000607007c0c */ /* 0x000fe4000bf26270 */
[----:B------:R-:W-:Y:S02]  /*0de0*/  ISETP.GE.AND P2, PT, R15, UR6, PT ;  /* 0x000000060f007c0c */ /* 0x000fe4000bf46270 */
[----:B------:R-:W-:-:S02]  /*0df0*/  ISETP.LT.OR P1, PT, R7, RZ, P1 ;  /* 0x000000ff0700720c */ /* 0x000fc40000f21670 */
[----:B------:R-:W-:Y:S02]  /*0e00*/  ISETP.GE.AND P4, PT, R17, UR6, PT ;  /* 0x0000000611007c0c */ /* 0x000fe4000bf86270 */
[----:B------:R-:W-:Y:S02]  /*0e10*/  ISETP.LT.OR P2, PT, R15, RZ, P2 ;  /* 0x000000ff0f00720c */ /* 0x000fe40001741670 */
[----:B------:R-:W-:Y:S01]  /*0e20*/  ISETP.LT.OR P4, PT, R17, RZ, P4 ;  /* 0x000000ff1100720c */ /* 0x000fe20002781670 */
[----:B------:R-:W0:Y:S08]  /*0e30*/  @!P0 LDC.64 R10, c[0x0][0x380] ;  /* 0x0000e000ff0a8b82 */ /* 0x000e300000000a00 */
[----:B------:R-:W1:Y:S08]  /*0e40*/  @!P1 LDC.64 R12, c[0x0][0x380] ;  /* 0x0000e000ff0c9b82 */ /* 0x000e700000000a00 */
[----:B------:R-:W2:Y:S08]  /*0e50*/  @!P2 LDC.64 R8, c[0x0][0x380] ;  /* 0x0000e000ff08ab82 */ /* 0x000eb00000000a00 */
[----:B------:R-:W3:Y:S01]  /*0e60*/  @!P4 LDC.64 R4, c[0x0][0x380] ;  /* 0x0000e000ff04cb82 */ /* 0x000ee20000000a00 */
[----:B0-----:R-:W-:-:S06]  /*0e70*/  @!P0 IMAD.WIDE.U32 R10, R19, 0x4, R10 ;  /* 0x00000004130a8825 */ /* 0x001fcc00078e000a */
[----:B------:R-:W4:Y:S01]  /*0e80*/  @!P0 LDG.E R11, desc[UR8][R10.64] ;  /* 0x000000080a0b8981 */ /* 0x000f22000c1e1900 */
[----:B-1----:R-:W-:-:S06]  /*0e90*/  @!P1 IMAD.WIDE.U32 R12, R7, 0x4, R12 ;  /* 0x00000004070c9825 */ /* 0x002fcc00078e000c */
[----:B------:R-:W5:Y:S01]  /*0ea0*/  @!P1 LDG.E R13, desc[UR8][R12.64] ;  /* 0x000000080c0d9981 */ /* 0x000f62000c1e1900 */
[----:B--2---:R-:W-:-:S06]  /*0eb0*/  @!P2 IMAD.WIDE.U32 R8, R15, 0x4, R8 ;  /* 0x000000040f08a825 */ /* 0x004fcc00078e0008 */
[----:B------:R-:W2:Y:S01]  /*0ec0*/  @!P2 LDG.E R9, desc[UR8][R8.64] ;  /* 0x000000080809a981 */ /* 0x000ea2000c1e1900 */
[----:B---3--:R-:W-:-:S06]  /*0ed0*/  @!P4 IMAD.WIDE.U32 R4, R17, 0x4, R4 ;  /* 0x000000041104c825 */ /* 0x008fcc00078e0004 */
[----:B------:R-:W3:Y:S01]  /*0ee0*/  @!P4 LDG.E R5, desc[UR8][R4.64] ;  /* 0x000000080405c981 */ /* 0x000ee2000c1e1900 */
[----:B------:R-:W-:Y:S02]  /*0ef0*/  VIADD R18, R18, 0x4 ;  /* 0x0000000412127836 */ /* 0x000fe40000000000 */
[----:B----4-:R-:W-:-:S04]  /*0f00*/  @!P0 FADD R0, R0, R11 ;  /* 0x0000000b00008221 */ /* 0x010fc80000000000 */
[----:B-----5:R-:W-:-:S04]  /*0f10*/  @!P1 FADD R0, R0, R13 ;  /* 0x0000000d00009221 */ /* 0x020fc80000000000 */
[----:B--2---:R-:W-:-:S04]  /*0f20*/  @!P2 FADD R0, R0, R9 ;  /* 0x000000090000a221 */ /* 0x004fc80000000000 */
[----:B---3--:R-:W-:-:S07]  /*0f30*/  @!P4 FADD R0, R0, R5 ;  /* 0x000000050000c221 */ /* 0x008fce0000000000 */
.L_x_10:
[----:B------:R-:W-:Y:S05]  /*0f40*/  @!P3 BRA `(.L_x_6) ;  /* 0x000000000034b947 */ /* 0x000fea0003800000 */
[----:B------:R-:W-:Y:S01]  /*0f50*/  IADD3 R7, PT, PT, R2, UR4, R18 ;  /* 0x0000000402077c10 */ /* 0x000fe2000fffe012 */
[----:B------:R-:W0:Y:S01]  /*0f60*/  LDCU UR5, c[0x0][0x390] ;  /* 0x00007200ff0577ac */ /* 0x000e220008000800 */
[----:B------:R-:W-:-:S07]  /*0f70*/  IADD3 R6, PT, PT, -R6, RZ, RZ ;  /* 0x000000ff06067210 */ /* 0x000fce0007ffe1ff */
.L_x_11:
[----:B0-----:R-:W-:-:S04]  /*0f80*/  ISETP.GE.AND P0, PT, R7, UR5, PT ;  /* 0x0000000507007c0c */ /* 0x001fc8000bf06270 */
[----:B------:R-:W-:-:S13]  /*0f90*/  ISETP.LT.OR P0, PT, R7, RZ, P0 ;  /* 0x000000ff0700720c */ /* 0x000fda0000701670 */
[----:B------:R-:W0:Y:S02]  /*0fa0*/  @!P0 LDC.64 R4, c[0x0][0x380] ;  /* 0x0000e000ff048b82 */ /* 0x000e240000000a00 */
[----:B0-----:R-:W-:-:S06]  /*0fb0*/  @!P0 IMAD.WIDE.U32 R4, R7, 0x4, R4 ;  /* 0x0000000407048825 */ /* 0x001fcc00078e0004 */
[----:B------:R-:W2:Y:S01]  /*0fc0*/  @!P0 LDG.E R5, desc[UR8][R4.64] ;  /* 0x0000000804058981 */ /* 0x000ea2000c1e1900 */
[----:B------:R-:W-:Y:S01]  /*0fd0*/  VIADD R6, R6, 0x1 ;  /* 0x0000000106067836 */ /* 0x000fe20000000000 */
[----:B------:R-:W-:-:S04]  /*0fe0*/  IADD3 R7, PT, PT, R7, 0x1, RZ ;  /* 0x0000000107077810 */ /* 0x000fc80007ffe0ff */
[----:B------:R-:W-:Y:S01]  /*0ff0*/  ISETP.NE.AND P1, PT, R6, RZ, PT ;  /* 0x000000ff0600720c */ /* 0x000fe20003f25270 */
[----:B--2---:R-:W-:-:S12]  /*1000*/  @!P0 FADD R0, R0, R5 ;  /* 0x0000000500008221 */ /* 0x004fd80000000000 */
[----:B------:R-:W-:Y:S05]  /*1010*/  @P1 BRA `(.L_x_11) ;  /* 0xfffffffc00d81947 */ /* 0x000fea000383ffff */
.L_x_6:
[----:B------:R-:W0:Y:S02]  /*1020*/  LDC.64 R4, c[0x0][0x388] ;  /* 0x0000e200ff047b82 */ /* 0x000e240000000a00 */
[----:B0-----:R-:W-:-:S05]  /*1030*/  IMAD.WIDE R2, R3, 0x4, R4 ;  /* 0x0000000403027825 */ /* 0x001fca00078e0204 */
[----:B------:R-:W-:Y:S01]  /*1040*/  STG.E desc[UR8][R2.64], R0 ;  /* 0x0000000002007986 */ /* 0x000fe2000c101908 */
[----:B------:R-:W-:Y:S05]  /*1050*/  EXIT ;  /* 0x000000000000794d */ /* 0x000fea0003800000 */
.L_x_12:
        /* <DEDUP_REMOVED lines=10> */
.L_x_14:


//--------------------- .nv.shared._Z19windowSumPrivatizedPKfPfii --------------------------
	.section	.nv.shared._Z19windowSumPrivatizedPKfPfii,"aw",@nobits
	.sectionflags	@""
	.align	4
.nv.shared._Z19windowSumPrivatizedPKfPfii:
	.zero		5120


//--------------------- .nv.shared.reserved.0     --------------------------
	.section	.nv.shared.reserved.0,"aw",@nobits
	.weak		__nv_reservedSMEM_offset_0_alias
	.size		__nv_reservedSMEM_offset_0_alias, 0, 64
	.other		__nv_reservedSMEM_offset_0_alias,@"STO_CUDA_RESERVED_SHARED STV_DEFAULT"
__nv_reservedSMEM_offset_0_alias:
	.zero		0
	.zero		64


//--------------------- .nv.constant0._Z19windowSumPrivatizedPKfPfii --------------------------
	.section	.nv.constant0._Z19windowSumPrivatizedPKfPfii,"a",@progbits
	.sectionflags	@""
	.align	4
.nv.constant0._Z19windowSumPrivatizedPKfPfii:
	.zero		920


//--------------------- .nv.constant0._Z15windowSumDirectPKfPfii --------------------------
	.section	.nv.constant0._Z15windowSumDirectPKfPfii,"a",@progbits
	.sectionflags	@""
	.align	4
.nv.constant0._Z15windowSumDirectPKfPfii:
	.zero		920


//--------------------- SYMBOLS --------------------------

	.type		.nv.reservedSmem.offset0,@object
	.size		.nv.reservedSmem.offset0,0x4
	.type		.nv.reservedSmem.cap,@object
	.size		.nv.reservedSmem.cap,0x4
